// auto-generated by cutlass_sweep.conv — config: {"arch": "sm_90", "cluster_m": 2, "cluster_n": 1, "conv_kind": "dgrad", "dtype": "bf16", "ndim": 3, "tile_k": 64, "tile_m": 64, "tile_n": 128}
#include "cutlass/cutlass.h"
#include "cute/tensor.hpp"
#include "cutlass/kernel_hardware_info.hpp"
#include "cutlass/conv/convolution.h"
#include "cutlass/conv/dispatch_policy.hpp"
#include "cutlass/conv/collective/collective_builder.hpp"
#include "cutlass/conv/kernel/conv_universal.hpp"
#include "cutlass/conv/device/conv_universal_adapter.hpp"
#include "cutlass/epilogue/collective/collective_builder.hpp"

using namespace cute;
using Elem = cutlass::bfloat16_t;
using Acc  = float;
using LayoutAB = cutlass::layout::TensorNDHWC;
using LayoutC  = cutlass::layout::TensorNDHWC;
constexpr auto ConvOp = cutlass::conv::Operator::kDgrad;
using TileShape    = Shape<_64, _128, Shape<_64>>;
using ClusterShape = Shape<_2, _1, _1>;

using CollectiveEpilogue = typename cutlass::epilogue::collective::CollectiveBuilder<
    cutlass::arch::Sm90, cutlass::arch::OpClassTensorOp,
    TileShape, ClusterShape,
    cutlass::epilogue::collective::EpilogueTileAuto,
    Acc, Acc,
    Elem, LayoutC, 128 / cutlass::sizeof_bits<Elem>::value,
    Elem, LayoutC, 128 / cutlass::sizeof_bits<Elem>::value,
    cutlass::epilogue::collective::EpilogueScheduleAuto
  >::CollectiveOp;

using CollectiveMainloop = typename cutlass::conv::collective::CollectiveBuilder<
    cutlass::arch::Sm90, cutlass::arch::OpClassTensorOp, ConvOp,
    Elem, LayoutAB, 128 / cutlass::sizeof_bits<Elem>::value,
    Elem, LayoutAB, 128 / cutlass::sizeof_bits<Elem>::value,
    Acc,
    TileShape, ClusterShape,
    cutlass::conv::collective::StageCountAutoCarveout<
        static_cast<int>(sizeof(typename CollectiveEpilogue::SharedStorage))>,
    cutlass::conv::collective::KernelScheduleAuto
  >::CollectiveOp;

using ProblemShape = cutlass::conv::ConvProblemShape<
    ConvOp, CollectiveMainloop::DispatchPolicy::NumSpatialDimensions>;
using ConvKernel = cutlass::conv::kernel::ConvUniversal<
    ProblemShape, CollectiveMainloop, CollectiveEpilogue>;
using Conv = cutlass::conv::device::ConvUniversalAdapter<ConvKernel>;

auto* _anchor = &cutlass::device_kernel<ConvKernel>;


// ===== COMPILED SASS (sm_90a) =====

	.target	sm_90a

	.elftype	@"ET_EXEC"


//--------------------- .note.nv.tkinfo           --------------------------
	.section	.note.nv.tkinfo,"",@"SHT_NOTE"
	.sectionflags	@"SHF_NOTE_NV_TKINFO"
	.tkinfo
        /*0018*/ 	.word	0x00000002
        /*0030*/ 	.string	""
        /*0030*/ 	.string	"ptxas"
        /*0030*/ 	.string	"Cuda compilation tools, release 13.0, V13.0.88"
        /*0030*/ 	.string	"Build cuda_13.0.r13.0/compiler.36424714_0"
        /*0030*/ 	.string	"-arch sm_90a -m 64 "



//--------------------- .note.nv.cuinfo           --------------------------
	.section	.note.nv.cuinfo,"",@"SHT_NOTE"
	.sectionflags	@"SHF_NOTE_NV_CUINFO"
        /*0018*/ 	.short	0x0002
        /*001a*/ 	.short	0x005a
        /*001c*/ 	.short	0x0082
	.zero		2


//--------------------- .nv.info                  --------------------------
	.section	.nv.info,"",@"SHT_CUDA_INFO"
	.align	4


	//----- nvinfo : EIATTR_REGCOUNT
	.align		4
        /*0000*/ 	.byte	0x04, 0x2f
        /*0002*/ 	.short	(.L_12 - .L_11)
	.align		4
.L_11:
        /*0004*/ 	.word	index@(_ZN7cutlass13device_kernelINS_4conv6kernel13ConvUniversalINS1_16ConvProblemShapeILNS1_8OperatorE1ELi3EEENS1_10collective14CollectiveConvINS1_46MainloopSm90TmaGmmaWarpSpecializedImplicitGemmILS5_1ELi9ELi3EN4cute5tupleIJNSA_1CILi2EEENSC_ILi1EEESE_EEENS1_36KernelImplicitTmaWarpSpecializedSm90ELi1EEENSB_IJNSC_ILi64EEENSC_ILi128EEENSB_IJSI_EEEEEENS_10bfloat16_tESM_NSA_8TiledMMAINSA_8MMA_AtomIJNSA_4SM904GMMA28MMA_64x128x16_F32BF16BF16_SSILNSQ_5MajorE0ELSS_1ELNSQ_7ScaleInE1ELST_1EEEEEENSA_6LayoutINSB_IJSE_SE_SE_EEENSB_IJNSC_ILi0EEESY_SY_EEEEENSB_IJNSA_10UnderscoreES11_S11_EEEEENS7_6detail26Sm90ImplicitGemmTileTraitsINSA_20SM90_TMA_LOAD_IM2COLENSA_14ComposedLayoutINSA_7SwizzleILi3ELi4ELi3EEENSA_18smem_ptr_flag_bitsILi16EEENSW_INSB_IJNSB_IJNSC_ILi8EEES1C_EEENSB_IJSI_SE_EEENSB_IJSE_NSC_ILi9EEEEEEEEENSB_IJNSB_IJSI_NSC_ILi512EEEEEENSB_IJSE_SY_EEENSB_IJSY_NSC_ILi4096EEEEEEEEEEEEEvEENS15_INSA_23SM90_TMA_LOAD_MULTICASTENS17_IS19_S1B_NSW_INSB_IJNSB_IJSI_SD_EEES1D_S1G_EEENSB_IJNSB_IJSE_S1L_EEES1J_NSB_IJSY_NSC_ILi8192EEEEEEEEEEEEEvEEEENS_8epilogue10collective6detail29Sm90TmaWarpSpecializedAdapterINS23_15DefaultEpilogueISM_NSB_IJNSB_IJllllEEESE_SY_EEES28_NS22_6thread17LinearCombinationISM_Li1EffLNS29_9ScaleType4KindE0ELNS_15FloatRoundStyleE2ESM_EENS_4gemm15EpilogueDefaultEEEEEvvEEEEvNT_6ParamsE)
        /*0008*/ 	.word	0x0000005a


	//----- nvinfo : EIATTR_FRAME_SIZE
	.align		4
.L_12:
        /*000c*/ 	.byte	0x04, 0x11
        /*000e*/ 	.short	(.L_14 - .L_13)
	.align		4
.L_13:
        /*0010*/ 	.word	index@(_ZN7cutlass13device_kernelINS_4conv6kernel13ConvUniversalINS1_16ConvProblemShapeILNS1_8OperatorE1ELi3EEENS1_10collective14CollectiveConvINS1_46MainloopSm90TmaGmmaWarpSpecializedImplicitGemmILS5_1ELi9ELi3EN4cute5tupleIJNSA_1CILi2EEENSC_ILi1EEESE_EEENS1_36KernelImplicitTmaWarpSpecializedSm90ELi1EEENSB_IJNSC_ILi64EEENSC_ILi128EEENSB_IJSI_EEEEEENS_10bfloat16_tESM_NSA_8TiledMMAINSA_8MMA_AtomIJNSA_4SM904GMMA28MMA_64x128x16_F32BF16BF16_SSILNSQ_5MajorE0ELSS_1ELNSQ_7ScaleInE1ELST_1EEEEEENSA_6LayoutINSB_IJSE_SE_SE_EEENSB_IJNSC_ILi0EEESY_SY_EEEEENSB_IJNSA_10UnderscoreES11_S11_EEEEENS7_6detail26Sm90ImplicitGemmTileTraitsINSA_20SM90_TMA_LOAD_IM2COLENSA_14ComposedLayoutINSA_7SwizzleILi3ELi4ELi3EEENSA_18smem_ptr_flag_bitsILi16EEENSW_INSB_IJNSB_IJNSC_ILi8EEES1C_EEENSB_IJSI_SE_EEENSB_IJSE_NSC_ILi9EEEEEEEEENSB_IJNSB_IJSI_NSC_ILi512EEEEEENSB_IJSE_SY_EEENSB_IJSY_NSC_ILi4096EEEEEEEEEEEEEvEENS15_INSA_23SM90_TMA_LOAD_MULTICASTENS17_IS19_S1B_NSW_INSB_IJNSB_IJSI_SD_EEES1D_S1G_EEENSB_IJNSB_IJSE_S1L_EEES1J_NSB_IJSY_NSC_ILi8192EEEEEEEEEEEEEvEEEENS_8epilogue10collective6detail29Sm90TmaWarpSpecializedAdapterINS23_15DefaultEpilogueISM_NSB_IJNSB_IJllllEEESE_SY_EEES28_NS22_6thread17LinearCombinationISM_Li1EffLNS29_9ScaleType4KindE0ELNS_15FloatRoundStyleE2ESM_EENS_4gemm15EpilogueDefaultEEEEEvvEEEEvNT_6ParamsE)
        /*0014*/ 	.word	0x00000000


	//----- nvinfo : EIATTR_MIN_STACK_SIZE
	.align		4
.L_14:
        /*0018*/ 	.byte	0x04, 0x12
        /*001a*/ 	.short	(.L_16 - .L_15)
	.align		4
.L_15:
        /*001c*/ 	.word	index@(_ZN7cutlass13device_kernelINS_4conv6kernel13ConvUniversalINS1_16ConvProblemShapeILNS1_8OperatorE1ELi3EEENS1_10collective14CollectiveConvINS1_46MainloopSm90TmaGmmaWarpSpecializedImplicitGemmILS5_1ELi9ELi3EN4cute5tupleIJNSA_1CILi2EEENSC_ILi1EEESE_EEENS1_36KernelImplicitTmaWarpSpecializedSm90ELi1EEENSB_IJNSC_ILi64EEENSC_ILi128EEENSB_IJSI_EEEEEENS_10bfloat16_tESM_NSA_8TiledMMAINSA_8MMA_AtomIJNSA_4SM904GMMA28MMA_64x128x16_F32BF16BF16_SSILNSQ_5MajorE0ELSS_1ELNSQ_7ScaleInE1ELST_1EEEEEENSA_6LayoutINSB_IJSE_SE_SE_EEENSB_IJNSC_ILi0EEESY_SY_EEEEENSB_IJNSA_10UnderscoreES11_S11_EEEEENS7_6detail26Sm90ImplicitGemmTileTraitsINSA_20SM90_TMA_LOAD_IM2COLENSA_14ComposedLayoutINSA_7SwizzleILi3ELi4ELi3EEENSA_18smem_ptr_flag_bitsILi16EEENSW_INSB_IJNSB_IJNSC_ILi8EEES1C_EEENSB_IJSI_SE_EEENSB_IJSE_NSC_ILi9EEEEEEEEENSB_IJNSB_IJSI_NSC_ILi512EEEEEENSB_IJSE_SY_EEENSB_IJSY_NSC_ILi4096EEEEEEEEEEEEEvEENS15_INSA_23SM90_TMA_LOAD_MULTICASTENS17_IS19_S1B_NSW_INSB_IJNSB_IJSI_SD_EEES1D_S1G_EEENSB_IJNSB_IJSE_S1L_EEES1J_NSB_IJSY_NSC_ILi8192EEEEEEEEEEEEEvEEEENS_8epilogue10collective6detail29Sm90TmaWarpSpecializedAdapterINS23_15DefaultEpilogueISM_NSB_IJNSB_IJllllEEESE_SY_EEES28_NS22_6thread17LinearCombinationISM_Li1EffLNS29_9ScaleType4KindE0ELNS_15FloatRoundStyleE2ESM_EENS_4gemm15EpilogueDefaultEEEEEvvEEEEvNT_6ParamsE)
        /*0020*/ 	.word	0x00000000
.L_16:


//--------------------- .nv.compat                --------------------------
	.section	.nv.compat,"",@"SHT_CUDA_COMPAT_INFO"
	.align	4
        /*0000*/ 	.byte	0x02, 0x09, 0x01, 0x00, 0x02, 0x02, 0x04, 0x00, 0x02, 0x05, 0x05, 0x00, 0x03, 0x07, 0x01, 0x01
        /*0010*/ 	.byte	0x02, 0x03, 0x01, 0x00, 0x02, 0x06, 0x01, 0x00, 0x04, 0x0b, 0x08, 0x00, 0x00, 0x00, 0x00, 0x00
        /*0020*/ 	.byte	0x00, 0x00, 0x00, 0x00


//--------------------- .nv.info._ZN7cutlass13device_kernelINS_4conv6kernel13ConvUniversalINS1_16ConvProblemShapeILNS1_8OperatorE1ELi3EEENS1_10collective14CollectiveConvINS1_46MainloopSm90TmaGmmaWarpSpecializedImplicitGemmILS5_1ELi9ELi3EN4cute5tupleIJNSA_1CILi2EEENSC_ILi1EEESE_EEENS1_36KernelImplicitTmaWarpSpecializedSm90ELi1EEENSB_IJNSC_ILi64EEENSC_ILi128EEENSB_IJSI_EEEEEENS_10bfloat16_tESM_NSA_8TiledMMAINSA_8MMA_AtomIJNSA_4SM904GMMA28MMA_64x128x16_F32BF16BF16_SSILNSQ_5MajorE0ELSS_1ELNSQ_7ScaleInE1ELST_1EEEEEENSA_6LayoutINSB_IJSE_SE_SE_EEENSB_IJNSC_ILi0EEESY_SY_EEEEENSB_IJNSA_10UnderscoreES11_S11_EEEEENS7_6detail26Sm90ImplicitGemmTileTraitsINSA_20SM90_TMA_LOAD_IM2COLENSA_14ComposedLayoutINSA_7SwizzleILi3ELi4ELi3EEENSA_18smem_ptr_flag_bitsILi16EEENSW_INSB_IJNSB_IJNSC_ILi8EEES1C_EEENSB_IJSI_SE_EEENSB_IJSE_NSC_ILi9EEEEEEEEENSB_IJNSB_IJSI_NSC_ILi512EEEEEENSB_IJSE_SY_EEENSB_IJSY_NSC_ILi4096EEEEEEEEEEEEEvEENS15_INSA_23SM90_TMA_LOAD_MULTICASTENS17_IS19_S1B_NSW_INSB_IJNSB_IJSI_SD_EEES1D_S1G_EEENSB_IJNSB_IJSE_S1L_EEES1J_NSB_IJSY_NSC_ILi8192EEEEEEEEEEEEEvEEEENS_8epilogue10collective6detail29Sm90TmaWarpSpecializedAdapterINS23_15DefaultEpilogueISM_NSB_IJNSB_IJllllEEESE_SY_EEES28_NS22_6thread17LinearCombinationISM_Li1EffLNS29_9ScaleType4KindE0ELNS_15FloatRoundStyleE2ESM_EENS_4gemm15EpilogueDefaultEEEEEvvEEEEvNT_6ParamsE --------------------------
	.section	.nv.info._ZN7cutlass13device_kernelINS_4conv6kernel13ConvUniversalINS1_16ConvProblemShapeILNS1_8OperatorE1ELi3EEENS1_10collective14CollectiveConvINS1_46MainloopSm90TmaGmmaWarpSpecializedImplicitGemmILS5_1ELi9ELi3EN4cute5tupleIJNSA_1CILi2EEENSC_ILi1EEESE_EEENS1_36KernelImplicitTmaWarpSpecializedSm90ELi1EEENSB_IJNSC_ILi64EEENSC_ILi128EEENSB_IJSI_EEEEEENS_10bfloat16_tESM_NSA_8TiledMMAINSA_8MMA_AtomIJNSA_4SM904GMMA28MMA_64x128x16_F32BF16BF16_SSILNSQ_5MajorE0ELSS_1ELNSQ_7ScaleInE1ELST_1EEEEEENSA_6LayoutINSB_IJSE_SE_SE_EEENSB_IJNSC_ILi0EEESY_SY_EEEEENSB_IJNSA_10UnderscoreES11_S11_EEEEENS7_6detail26Sm90ImplicitGemmTileTraitsINSA_20SM90_TMA_LOAD_IM2COLENSA_14ComposedLayoutINSA_7SwizzleILi3ELi4ELi3EEENSA_18smem_ptr_flag_bitsILi16EEENSW_INSB_IJNSB_IJNSC_ILi8EEES1C_EEENSB_IJSI_SE_EEENSB_IJSE_NSC_ILi9EEEEEEEEENSB_IJNSB_IJSI_NSC_ILi512EEEEEENSB_IJSE_SY_EEENSB_IJSY_NSC_ILi4096EEEEEEEEEEEEEvEENS15_INSA_23SM90_TMA_LOAD_MULTICASTENS17_IS19_S1B_NSW_INSB_IJNSB_IJSI_SD_EEES1D_S1G_EEENSB_IJNSB_IJSE_S1L_EEES1J_NSB_IJSY_NSC_ILi8192EEEEEEEEEEEEEvEEEENS_8epilogue10collective6detail29Sm90TmaWarpSpecializedAdapterINS23_15DefaultEpilogueISM_NSB_IJNSB_IJllllEEESE_SY_EEES28_NS22_6thread17LinearCombinationISM_Li1EffLNS29_9ScaleType4KindE0ELNS_15FloatRoundStyleE2ESM_EENS_4gemm15EpilogueDefaultEEEEEvvEEEEvNT_6ParamsE,"",@"SHT_CUDA_INFO"
	.sectionflags	@""
	.align	4


	//----- nvinfo : EIATTR_CUDA_API_VERSION
	.align		4
        /*0000*/ 	.byte	0x04, 0x37
        /*0002*/ 	.short	(.L_18 - .L_17)
.L_17:
        /*0004*/ 	.word	0x00000082


	//----- nvinfo : EIATTR_KPARAM_INFO
	.align		4
.L_18:
        /*0008*/ 	.byte	0x04, 0x17
        /*000a*/ 	.short	(.L_20 - .L_19)
.L_19:
        /*000c*/ 	.word	0x00000000
        /*0010*/ 	.short	0x0000
        /*0012*/ 	.short	0x0070
        /*0014*/ 	.byte	0x00, 0xf0, 0x01, 0x10


	//----- nvinfo : EIATTR_SPARSE_MMA_MASK
	.align		4
.L_20:
        /*0018*/ 	.byte	0x03, 0x50
        /*001a*/ 	.short	0x0000


	//----- nvinfo : EIATTR_MAXREG_COUNT
	.align		4
        /*001c*/ 	.byte	0x03, 0x1b
        /*001e*/ 	.short	0x00ff


	//----- nvinfo : EIATTR_NUM_BARRIERS
	.align		4
        /*0020*/ 	.byte	0x02, 0x4c
        /*0022*/ 	.byte	0x01
	.zero		1


	//----- nvinfo : EIATTR_MERCURY_ISA_VERSION
	.align		4
        /*0024*/ 	.byte	0x03, 0x5f
        /*0026*/ 	.short	0x0101


	//----- nvinfo : EIATTR_COOP_GROUP_MASK_REGIDS
	.align		4
        /*0028*/ 	.byte	0x04, 0x29
        /*002a*/ 	.short	(.L_22 - .L_21)


	//   ....[0]....
.L_21:
        /*002c*/ 	.word	0xffffffff


	//   ....[1]....
        /*0030*/ 	.word	0xffffffff


	//   ....[2]....
        /*0034*/ 	.word	0xffffffff


	//   ....[3]....
        /*0038*/ 	.word	0xffffffff


	//----- nvinfo : EIATTR_COOP_GROUP_INSTR_OFFSETS
	.align		4
.L_22:
        /*003c*/ 	.byte	0x04, 0x28
        /*003e*/ 	.short	(.L_24 - .L_23)


	//   ....[0]....
.L_23:
        /*0040*/ 	.word	0x00000070


	//   ....[1]....
        /*0044*/ 	.word	0x00000080


	//   ....[2]....
        /*0048*/ 	.word	0x00000140


	//   ....[3]....
        /*004c*/ 	.word	0x00000770


	//----- nvinfo : EIATTR_MBARRIER_INSTR_OFFSETS
	.align		4
.L_24:
        /*0050*/ 	.byte	0x04, 0x39
        /*0052*/ 	.short	(.L_26 - .L_25)


	//   ....[0]....
.L_25:
        /*0054*/ 	.word	0x00000310
        /*0058*/ 	.word	0x000000ff
        /*005c*/ 	.word	0x00036000
        /*0060*/ 	.short	0x0100
        /*0062*/ 	.byte	0x08
	.zero		1


	//   ....[1]....
        /*0064*/ 	.word	0x00000320
        /*0068*/ 	.word	0x000000ff
        /*006c*/ 	.word	0x00036048
        /*0070*/ 	.short	0x0100
        /*0072*/ 	.byte	0x08
	.zero		1


	//   ....[2]....
        /*0074*/ 	.word	0x00000330
        /*0078*/ 	.word	0x000000ff
        /*007c*/ 	.word	0x00036008
        /*0080*/ 	.short	0x0100
        /*0082*/ 	.byte	0x08
	.zero		1


	//   ....[3]....
        /*0084*/ 	.word	0x00000340
        /*0088*/ 	.word	0x000000ff
        /*008c*/ 	.word	0x00036050
        /*0090*/ 	.short	0x0100
        /*0092*/ 	.byte	0x08
	.zero		1


	//   ....[4]....
        /*0094*/ 	.word	0x00000350
        /*0098*/ 	.word	0x000000ff
        /*009c*/ 	.word	0x00036010
        /*00a0*/ 	.short	0x0100
        /*00a2*/ 	.byte	0x08
	.zero		1


	//   ....[5]....
        /*00a4*/ 	.word	0x00000360
        /*00a8*/ 	.word	0x000000ff
        /*00ac*/ 	.word	0x00036058
        /*00b0*/ 	.short	0x0100
        /*00b2*/ 	.byte	0x08
	.zero		1


	//   ....[6]....
        /*00b4*/ 	.word	0x00000370
        /*00b8*/ 	.word	0x000000ff
        /*00bc*/ 	.word	0x00036018
        /*00c0*/ 	.short	0x0100
        /*00c2*/ 	.byte	0x08
	.zero		1


	//   ....[7]....
        /*00c4*/ 	.word	0x00000380
        /*00c8*/ 	.word	0x000000ff
        /*00cc*/ 	.word	0x00036060
        /*00d0*/ 	.short	0x0100
        /*00d2*/ 	.byte	0x08
	.zero		1


	//   ....[8]....
        /*00d4*/ 	.word	0x00000390
        /*00d8*/ 	.word	0x000000ff
        /*00dc*/ 	.word	0x00036020
        /*00e0*/ 	.short	0x0100
        /*00e2*/ 	.byte	0x08
	.zero		1


	//   ....[9]....
        /*00e4*/ 	.word	0x000003a0
        /*00e8*/ 	.word	0x000000ff
        /*00ec*/ 	.word	0x00036068
        /*00f0*/ 	.short	0x0100
        /*00f2*/ 	.byte	0x08
	.zero		1


	//   ....[10]....
        /*00f4*/ 	.word	0x000003b0
        /*00f8*/ 	.word	0x000000ff
        /*00fc*/ 	.word	0x00036028
        /*0100*/ 	.short	0x0100
        /*0102*/ 	.byte	0x08
	.zero		1


	//   ....[11]....
        /*0104*/ 	.word	0x000003c0
        /*0108*/ 	.word	0x000000ff
        /*010c*/ 	.word	0x00036070
        /*0110*/ 	.short	0x0100
        /*0112*/ 	.byte	0x08
	.zero		1


	//   ....[12]....
        /*0114*/ 	.word	0x000003d0
        /*0118*/ 	.word	0x000000ff
        /*011c*/ 	.word	0x00036030
        /*0120*/ 	.short	0x0100
        /*0122*/ 	.byte	0x08
	.zero		1


	//   ....[13]....
        /*0124*/ 	.word	0x000003e0
        /*0128*/ 	.word	0x000000ff
        /*012c*/ 	.word	0x00036078
        /*0130*/ 	.short	0x0100
        /*0132*/ 	.byte	0x08
	.zero		1


	//   ....[14]....
        /*0134*/ 	.word	0x000003f0
        /*0138*/ 	.word	0x000000ff
        /*013c*/ 	.word	0x00036038
        /*0140*/ 	.short	0x0100
        /*0142*/ 	.byte	0x08
	.zero		1


	//   ....[15]....
        /*0144*/ 	.word	0x00000400
        /*0148*/ 	.word	0x000000ff
        /*014c*/ 	.word	0x00036080
        /*0150*/ 	.short	0x0100
        /*0152*/ 	.byte	0x08
	.zero		1


	//   ....[16]....
        /*0154*/ 	.word	0x00000410
        /*0158*/ 	.word	0x000000ff
        /*015c*/ 	.word	0x00036040
        /*0160*/ 	.short	0x0100
        /*0162*/ 	.byte	0x08
	.zero		1


	//   ....[17]....
        /*0164*/ 	.word	0x00000420
        /*0168*/ 	.word	0x000000ff
        /*016c*/ 	.word	0x00036088
        /*0170*/ 	.short	0x0100
        /*0172*/ 	.byte	0x08
	.zero		1


	//   ....[18]....
        /*0174*/ 	.word	0x00000de0
        /*0178*/ 	.word	0x00000008
        /*017c*/ 	.word	0x00036000
        /*0180*/ 	.short	0x010a
        /*0182*/ 	.byte	0x3f
	.zero		1


	//   ....[19]....
        /*0184*/ 	.word	0x00001180
        /*0188*/ 	.word	0x0000000b
        /*018c*/ 	.word	0x00036000
        /*0190*/ 	.short	0x010a
        /*0192*/ 	.byte	0x3f
	.zero		1


	//   ....[20]....
        /*0194*/ 	.word	0x000013a0
        /*0198*/ 	.word	0x0000000a
        /*019c*/ 	.word	0x00000000
        /*01a0*/ 	.short	0x0101
        /*01a2*/ 	.byte	0x3f
	.zero		1


	//   ....[21]....
        /*01a4*/ 	.word	0x000015e0
        /*01a8*/ 	.word	0x00000004
        /*01ac*/ 	.word	0x00000000
        /*01b0*/ 	.short	0x0101
        /*01b2*/ 	.byte	0x3f
	.zero		1


	//   ....[22]....
        /*01b4*/ 	.word	0x00006140
        /*01b8*/ 	.word	0x0000000f
        /*01bc*/ 	.word	0x00036048
        /*01c0*/ 	.short	0x010a
        /*01c2*/ 	.byte	0x3f
	.zero		1


	//   ....[23]....
        /*01c4*/ 	.word	0x000069e0
        /*01c8*/ 	.word	0x00000002
        /*01cc*/ 	.word	0x00000000
        /*01d0*/ 	.short	0x010a
        /*01d2*/ 	.byte	0x3f
	.zero		1


	//   ....[24]....
        /*01d4*/ 	.word	0x00006a90
        /*01d8*/ 	.word	0x00000000
        /*01dc*/ 	.word	0x00000000
        /*01e0*/ 	.short	0x010a
        /*01e2*/ 	.byte	0x3f
	.zero		1


	//   ....[25]....
        /*01e4*/ 	.word	0x00006b40
        /*01e8*/ 	.word	0x00000000
        /*01ec*/ 	.word	0x00000000
        /*01f0*/ 	.short	0x010a
        /*01f2*/ 	.byte	0x3f
	.zero		1


	//   ....[26]....
        /*01f4*/ 	.word	0x00006bf0
        /*01f8*/ 	.word	0x00000000
        /*01fc*/ 	.word	0x00000000
        /*0200*/ 	.short	0x010a
        /*0202*/ 	.byte	0x3f
	.zero		1


	//   ....[27]....
        /*0204*/ 	.word	0x00006ca0
        /*0208*/ 	.word	0x00000000
        /*020c*/ 	.word	0x00000000
        /*0210*/ 	.short	0x010a
        /*0212*/ 	.byte	0x3f
	.zero		1


	//   ....[28]....
        /*0214*/ 	.word	0x00006d50
        /*0218*/ 	.word	0x00000000
        /*021c*/ 	.word	0x00000000
        /*0220*/ 	.short	0x010a
        /*0222*/ 	.byte	0x3f
	.zero		1


	//   ....[29]....
        /*0224*/ 	.word	0x00006e00
        /*0228*/ 	.word	0x00000000
        /*022c*/ 	.word	0x00000000
        /*0230*/ 	.short	0x010a
        /*0232*/ 	.byte	0x3f
	.zero		1


	//   ....[30]....
        /*0234*/ 	.word	0x00006eb0
        /*0238*/ 	.word	0x00000000
        /*023c*/ 	.word	0x00000000
        /*0240*/ 	.short	0x010a
        /*0242*/ 	.byte	0x3f
	.zero		1


	//   ....[31]....
        /*0244*/ 	.word	0x00006f60
        /*0248*/ 	.word	0x00000006
        /*024c*/ 	.word	0x00000000
        /*0250*/ 	.short	0x010a
        /*0252*/ 	.byte	0x3f
	.zero		1


	//----- nvinfo : EIATTR_NUM_MBARRIERS
	.align		4
.L_26:
        /*0254*/ 	.byte	0x03, 0x38
        /*0256*/ 	.short	0x0012


	//----- nvinfo : EIATTR_EXIT_INSTR_OFFSETS
	.align		4
        /*0258*/ 	.byte	0x04, 0x1c
        /*025a*/ 	.short	(.L_28 - .L_27)


	//   ....[0]....
.L_27:
        /*025c*/ 	.word	0x00000b10


	//   ....[1]....
        /*0260*/ 	.word	0x00001740


	//   ....[2]....
        /*0264*/ 	.word	0x00004880


	//   ....[3]....
        /*0268*/ 	.word	0x000048b0


	//   ....[4]....
        /*026c*/ 	.word	0x00005f20


	//   ....[5]....
        /*0270*/ 	.word	0x00005f50


	//   ....[6]....
        /*0274*/ 	.word	0x00005f70


	//   ....[7]....
        /*0278*/ 	.word	0x000068d0


	//   ....[8]....
        /*027c*/ 	.word	0x00006f90


	//----- nvinfo : EIATTR_MAX_THREADS
	.align		4
.L_28:
        /*0280*/ 	.byte	0x04, 0x05
        /*0282*/ 	.short	(.L_30 - .L_29)
.L_29:
        /*0284*/ 	.word	0x00000100
        /*0288*/ 	.word	0x00000001
        /*028c*/ 	.word	0x00000001


	//----- nvinfo : EIATTR_CRS_STACK_SIZE
	.align		4
.L_30:
        /*0290*/ 	.byte	0x04, 0x1e
        /*0292*/ 	.short	(.L_32 - .L_31)
.L_31:
        /*0294*/ 	.word	0x00000000


	//----- nvinfo : EIATTR_CBANK_PARAM_SIZE
	.align		4
.L_32:
        /*0298*/ 	.byte	0x03, 0x19
        /*029a*/ 	.short	0x0470


	//----- nvinfo : EIATTR_PARAM_CBANK
	.align		4
        /*029c*/ 	.byte	0x04, 0x0a
        /*029e*/ 	.short	(.L_34 - .L_33)
	.align		4
.L_33:
        /*02a0*/ 	.word	index@(.nv.constant0._ZN7cutlass13device_kernelINS_4conv6kernel13ConvUniversalINS1_16ConvProblemShapeILNS1_8OperatorE1ELi3EEENS1_10collective14CollectiveConvINS1_46MainloopSm90TmaGmmaWarpSpecializedImplicitGemmILS5_1ELi9ELi3EN4cute5tupleIJNSA_1CILi2EEENSC_ILi1EEESE_EEENS1_36KernelImplicitTmaWarpSpecializedSm90ELi1EEENSB_IJNSC_ILi64EEENSC_ILi128EEENSB_IJSI_EEEEEENS_10bfloat16_tESM_NSA_8TiledMMAINSA_8MMA_AtomIJNSA_4SM904GMMA28MMA_64x128x16_F32BF16BF16_SSILNSQ_5MajorE0ELSS_1ELNSQ_7ScaleInE1ELST_1EEEEEENSA_6LayoutINSB_IJSE_SE_SE_EEENSB_IJNSC_ILi0EEESY_SY_EEEEENSB_IJNSA_10UnderscoreES11_S11_EEEEENS7_6detail26Sm90ImplicitGemmTileTraitsINSA_20SM90_TMA_LOAD_IM2COLENSA_14ComposedLayoutINSA_7SwizzleILi3ELi4ELi3EEENSA_18smem_ptr_flag_bitsILi16EEENSW_INSB_IJNSB_IJNSC_ILi8EEES1C_EEENSB_IJSI_SE_EEENSB_IJSE_NSC_ILi9EEEEEEEEENSB_IJNSB_IJSI_NSC_ILi512EEEEEENSB_IJSE_SY_EEENSB_IJSY_NSC_ILi4096EEEEEEEEEEEEEvEENS15_INSA_23SM90_TMA_LOAD_MULTICASTENS17_IS19_S1B_NSW_INSB_IJNSB_IJSI_SD_EEES1D_S1G_EEENSB_IJNSB_IJSE_S1L_EEES1J_NSB_IJSY_NSC_ILi8192EEEEEEEEEEEEEvEEEENS_8epilogue10collective6detail29Sm90TmaWarpSpecializedAdapterINS23_15DefaultEpilogueISM_NSB_IJNSB_IJllllEEESE_SY_EEES28_NS22_6thread17LinearCombinationISM_Li1EffLNS29_9ScaleType4KindE0ELNS_15FloatRoundStyleE2ESM_EENS_4gemm15EpilogueDefaultEEEEEvvEEEEvNT_6ParamsE)
        /*02a4*/ 	.short	0x0210
        /*02a6*/ 	.short	0x0470


	//----- nvinfo : EIATTR_SW_WAR
	.align		4
.L_34:
        /*02a8*/ 	.byte	0x04, 0x36
        /*02aa*/ 	.short	(.L_36 - .L_35)
.L_35:
        /*02ac*/ 	.word	0x00000008
.L_36:


//--------------------- .nv.callgraph             --------------------------
	.section	.nv.callgraph,"",@"SHT_CUDA_CALLGRAPH"
	.align	4
	.sectionentsize	8
	.align		4
        /*0000*/ 	.word	0x00000000
	.align		4
        /*0004*/ 	.word	0xffffffff
	.align		4
        /*0008*/ 	.word	0x00000000
	.align		4
        /*000c*/ 	.word	0xfffffffe
	.align		4
        /*0010*/ 	.word	0x00000000
	.align		4
        /*0014*/ 	.word	0xfffffffd
	.align		4
        /*0018*/ 	.word	0x00000000
	.align		4
        /*001c*/ 	.word	0xfffffffc


//--------------------- .nv.constant4             --------------------------
	.section	.nv.constant4,"a",@progbits
	.align	8
	.align		8
.nv.constant4:
        /*0000*/ 	.dword	_ZN39_INTERNAL_d5ff70e4_4_k_cu_c9515532_27674cuda3std3__45__cpo5beginE
	.align		8
        /*0008*/ 	.dword	_ZN39_INTERNAL_d5ff70e4_4_k_cu_c9515532_27674cuda3std3__45__cpo3endE
	.align		8
        /*0010*/ 	.dword	_ZN39_INTERNAL_d5ff70e4_4_k_cu_c9515532_27674cuda3std3__45__cpo6cbeginE
	.align		8
        /*0018*/ 	.dword	_ZN39_INTERNAL_d5ff70e4_4_k_cu_c9515532_27674cuda3std3__45__cpo4cendE
	.align		8
        /*0020*/ 	.dword	_ZN39_INTERNAL_d5ff70e4_4_k_cu_c9515532_27674cuda3std3__441_GLOBAL__N__d5ff70e4_4_k_cu_c9515532_27676ignoreE
	.align		8
        /*0028*/ 	.dword	_ZN39_INTERNAL_d5ff70e4_4_k_cu_c9515532_27674cuda3std3__419piecewise_constructE
	.align		8
        /*0030*/ 	.dword	_ZN39_INTERNAL_d5ff70e4_4_k_cu_c9515532_27674cuda3std3__48in_placeE
	.align		8
        /*0038*/ 	.dword	_ZN39_INTERNAL_d5ff70e4_4_k_cu_c9515532_27674cuda3std6ranges3__45__cpo4swapE
	.align		8
        /*0040*/ 	.dword	_ZN39_INTERNAL_d5ff70e4_4_k_cu_c9515532_27674cuda3std6ranges3__45__cpo9iter_moveE
	.align		8
        /*0048*/ 	.dword	_ZN39_INTERNAL_d5ff70e4_4_k_cu_c9515532_27674cute7productE
	.align		8
        /*0050*/ 	.dword	_ZN39_INTERNAL_d5ff70e4_4_k_cu_c9515532_27674cute1_E


//--------------------- .text._ZN7cutlass13device_kernelINS_4conv6kernel13ConvUniversalINS1_16ConvProblemShapeILNS1_8OperatorE1ELi3EEENS1_10collective14CollectiveConvINS1_46MainloopSm90TmaGmmaWarpSpecializedImplicitGemmILS5_1ELi9ELi3EN4cute5tupleIJNSA_1CILi2EEENSC_ILi1EEESE_EEENS1_36KernelImplicitTmaWarpSpecializedSm90ELi1EEENSB_IJNSC_ILi64EEENSC_ILi128EEENSB_IJSI_EEEEEENS_10bfloat16_tESM_NSA_8TiledMMAINSA_8MMA_AtomIJNSA_4SM904GMMA28MMA_64x128x16_F32BF16BF16_SSILNSQ_5MajorE0ELSS_1ELNSQ_7ScaleInE1ELST_1EEEEEENSA_6LayoutINSB_IJSE_SE_SE_EEENSB_IJNSC_ILi0EEESY_SY_EEEEENSB_IJNSA_10UnderscoreES11_S11_EEEEENS7_6detail26Sm90ImplicitGemmTileTraitsINSA_20SM90_TMA_LOAD_IM2COLENSA_14ComposedLayoutINSA_7SwizzleILi3ELi4ELi3EEENSA_18smem_ptr_flag_bitsILi16EEENSW_INSB_IJNSB_IJNSC_ILi8EEES1C_EEENSB_IJSI_SE_EEENSB_IJSE_NSC_ILi9EEEEEEEEENSB_IJNSB_IJSI_NSC_ILi512EEEEEENSB_IJSE_SY_EEENSB_IJSY_NSC_ILi4096EEEEEEEEEEEEEvEENS15_INSA_23SM90_TMA_LOAD_MULTICASTENS17_IS19_S1B_NSW_INSB_IJNSB_IJSI_SD_EEES1D_S1G_EEENSB_IJNSB_IJSE_S1L_EEES1J_NSB_IJSY_NSC_ILi8192EEEEEEEEEEEEEvEEEENS_8epilogue10collective6detail29Sm90TmaWarpSpecializedAdapterINS23_15DefaultEpilogueISM_NSB_IJNSB_IJllllEEESE_SY_EEES28_NS22_6thread17LinearCombinationISM_Li1EffLNS29_9ScaleType4KindE0ELNS_15FloatRoundStyleE2ESM_EENS_4gemm15EpilogueDefaultEEEEEvvEEEEvNT_6ParamsE --------------------------
	.section	.text._ZN7cutlass13device_kernelINS_4conv6kernel13ConvUniversalINS1_16ConvProblemShapeILNS1_8OperatorE1ELi3EEENS1_10collective14CollectiveConvINS1_46MainloopSm90TmaGmmaWarpSpecializedImplicitGemmILS5_1ELi9ELi3EN4cute5tupleIJNSA_1CILi2EEENSC_ILi1EEESE_EEENS1_36KernelImplicitTmaWarpSpecializedSm90ELi1EEENSB_IJNSC_ILi64EEENSC_ILi128EEENSB_IJSI_EEEEEENS_10bfloat16_tESM_NSA_8TiledMMAINSA_8MMA_AtomIJNSA_4SM904GMMA28MMA_64x128x16_F32BF16BF16_SSILNSQ_5MajorE0ELSS_1ELNSQ_7ScaleInE1ELST_1EEEEEENSA_6LayoutINSB_IJSE_SE_SE_EEENSB_IJNSC_ILi0EEESY_SY_EEEEENSB_IJNSA_10UnderscoreES11_S11_EEEEENS7_6detail26Sm90ImplicitGemmTileTraitsINSA_20SM90_TMA_LOAD_IM2COLENSA_14ComposedLayoutINSA_7SwizzleILi3ELi4ELi3EEENSA_18smem_ptr_flag_bitsILi16EEENSW_INSB_IJNSB_IJNSC_ILi8EEES1C_EEENSB_IJSI_SE_EEENSB_IJSE_NSC_ILi9EEEEEEEEENSB_IJNSB_IJSI_NSC_ILi512EEEEEENSB_IJSE_SY_EEENSB_IJSY_NSC_ILi4096EEEEEEEEEEEEEvEENS15_INSA_23SM90_TMA_LOAD_MULTICASTENS17_IS19_S1B_NSW_INSB_IJNSB_IJSI_SD_EEES1D_S1G_EEENSB_IJNSB_IJSE_S1L_EEES1J_NSB_IJSY_NSC_ILi8192EEEEEEEEEEEEEvEEEENS_8epilogue10collective6detail29Sm90TmaWarpSpecializedAdapterINS23_15DefaultEpilogueISM_NSB_IJNSB_IJllllEEESE_SY_EEES28_NS22_6thread17LinearCombinationISM_Li1EffLNS29_9ScaleType4KindE0ELNS_15FloatRoundStyleE2ESM_EENS_4gemm15EpilogueDefaultEEEEEvvEEEEvNT_6ParamsE,"ax",@progbits
	.align	128
.text._ZN7cutlass13device_kernelINS_4conv6kernel13ConvUniversalINS1_16ConvProblemShapeILNS1_8OperatorE1ELi3EEENS1_10collective14CollectiveConvINS1_46MainloopSm90TmaGmmaWarpSpecializedImplicitGemmILS5_1ELi9ELi3EN4cute5tupleIJNSA_1CILi2EEENSC_ILi1EEESE_EEENS1_36KernelImplicitTmaWarpSpecializedSm90ELi1EEENSB_IJNSC_ILi64EEENSC_ILi128EEENSB_IJSI_EEEEEENS_10bfloat16_tESM_NSA_8TiledMMAINSA_8MMA_AtomIJNSA_4SM904GMMA28MMA_64x128x16_F32BF16BF16_SSILNSQ_5MajorE0ELSS_1ELNSQ_7ScaleInE1ELST_1EEEEEENSA_6LayoutINSB_IJSE_SE_SE_EEENSB_IJNSC_ILi0EEESY_SY_EEEEENSB_IJNSA_10UnderscoreES11_S11_EEEEENS7_6detail26Sm90ImplicitGemmTileTraitsINSA_20SM90_TMA_LOAD_IM2COLENSA_14ComposedLayoutINSA_7SwizzleILi3ELi4ELi3EEENSA_18smem_ptr_flag_bitsILi16EEENSW_INSB_IJNSB_IJNSC_ILi8EEES1C_EEENSB_IJSI_SE_EEENSB_IJSE_NSC_ILi9EEEEEEEEENSB_IJNSB_IJSI_NSC_ILi512EEEEEENSB_IJSE_SY_EEENSB_IJSY_NSC_ILi4096EEEEEEEEEEEEEvEENS15_INSA_23SM90_TMA_LOAD_MULTICASTENS17_IS19_S1B_NSW_INSB_IJNSB_IJSI_SD_EEES1D_S1G_EEENSB_IJNSB_IJSE_S1L_EEES1J_NSB_IJSY_NSC_ILi8192EEEEEEEEEEEEEvEEEENS_8epilogue10collective6detail29Sm90TmaWarpSpecializedAdapterINS23_15DefaultEpilogueISM_NSB_IJNSB_IJllllEEESE_SY_EEES28_NS22_6thread17LinearCombinationISM_Li1EffLNS29_9ScaleType4KindE0ELNS_15FloatRoundStyleE2ESM_EENS_4gemm15EpilogueDefaultEEEEEvvEEEEvNT_6ParamsE:
        .type           _ZN7cutlass13device_kernelINS_4conv6kernel13ConvUniversalINS1_16ConvProblemShapeILNS1_8OperatorE1ELi3EEENS1_10collective14CollectiveConvINS1_46MainloopSm90TmaGmmaWarpSpecializedImplicitGemmILS5_1ELi9ELi3EN4cute5tupleIJNSA_1CILi2EEENSC_ILi1EEESE_EEENS1_36KernelImplicitTmaWarpSpecializedSm90ELi1EEENSB_IJNSC_ILi64EEENSC_ILi128EEENSB_IJSI_EEEEEENS_10bfloat16_tESM_NSA_8TiledMMAINSA_8MMA_AtomIJNSA_4SM904GMMA28MMA_64x128x16_F32BF16BF16_SSILNSQ_5MajorE0ELSS_1ELNSQ_7ScaleInE1ELST_1EEEEEENSA_6LayoutINSB_IJSE_SE_SE_EEENSB_IJNSC_ILi0EEESY_SY_EEEEENSB_IJNSA_10UnderscoreES11_S11_EEEEENS7_6detail26Sm90ImplicitGemmTileTraitsINSA_20SM90_TMA_LOAD_IM2COLENSA_14ComposedLayoutINSA_7SwizzleILi3ELi4ELi3EEENSA_18smem_ptr_flag_bitsILi16EEENSW_INSB_IJNSB_IJNSC_ILi8EEES1C_EEENSB_IJSI_SE_EEENSB_IJSE_NSC_ILi9EEEEEEEEENSB_IJNSB_IJSI_NSC_ILi512EEEEEENSB_IJSE_SY_EEENSB_IJSY_NSC_ILi4096EEEEEEEEEEEEEvEENS15_INSA_23SM90_TMA_LOAD_MULTICASTENS17_IS19_S1B_NSW_INSB_IJNSB_IJSI_SD_EEES1D_S1G_EEENSB_IJNSB_IJSE_S1L_EEES1J_NSB_IJSY_NSC_ILi8192EEEEEEEEEEEEEvEEEENS_8epilogue10collective6detail29Sm90TmaWarpSpecializedAdapterINS23_15DefaultEpilogueISM_NSB_IJNSB_IJllllEEESE_SY_EEES28_NS22_6thread17LinearCombinationISM_Li1EffLNS29_9ScaleType4KindE0ELNS_15FloatRoundStyleE2ESM_EENS_4gemm15EpilogueDefaultEEEEEvvEEEEvNT_6ParamsE,@function
        .size           _ZN7cutlass13device_kernelINS_4conv6kernel13ConvUniversalINS1_16ConvProblemShapeILNS1_8OperatorE1ELi3EEENS1_10collective14CollectiveConvINS1_46MainloopSm90TmaGmmaWarpSpecializedImplicitGemmILS5_1ELi9ELi3EN4cute5tupleIJNSA_1CILi2EEENSC_ILi1EEESE_EEENS1_36KernelImplicitTmaWarpSpecializedSm90ELi1EEENSB_IJNSC_ILi64EEENSC_ILi128EEENSB_IJSI_EEEEEENS_10bfloat16_tESM_NSA_8TiledMMAINSA_8MMA_AtomIJNSA_4SM904GMMA28MMA_64x128x16_F32BF16BF16_SSILNSQ_5MajorE0ELSS_1ELNSQ_7ScaleInE1ELST_1EEEEEENSA_6LayoutINSB_IJSE_SE_SE_EEENSB_IJNSC_ILi0EEESY_SY_EEEEENSB_IJNSA_10UnderscoreES11_S11_EEEEENS7_6detail26Sm90ImplicitGemmTileTraitsINSA_20SM90_TMA_LOAD_IM2COLENSA_14ComposedLayoutINSA_7SwizzleILi3ELi4ELi3EEENSA_18smem_ptr_flag_bitsILi16EEENSW_INSB_IJNSB_IJNSC_ILi8EEES1C_EEENSB_IJSI_SE_EEENSB_IJSE_NSC_ILi9EEEEEEEEENSB_IJNSB_IJSI_NSC_ILi512EEEEEENSB_IJSE_SY_EEENSB_IJSY_NSC_ILi4096EEEEEEEEEEEEEvEENS15_INSA_23SM90_TMA_LOAD_MULTICASTENS17_IS19_S1B_NSW_INSB_IJNSB_IJSI_SD_EEES1D_S1G_EEENSB_IJNSB_IJSE_S1L_EEES1J_NSB_IJSY_NSC_ILi8192EEEEEEEEEEEEEvEEEENS_8epilogue10collective6detail29Sm90TmaWarpSpecializedAdapterINS23_15DefaultEpilogueISM_NSB_IJNSB_IJllllEEESE_SY_EEES28_NS22_6thread17LinearCombinationISM_Li1EffLNS29_9ScaleType4KindE0ELNS_15FloatRoundStyleE2ESM_EENS_4gemm15EpilogueDefaultEEEEEvvEEEEvNT_6ParamsE,(.L_x_169 - _ZN7cutlass13device_kernelINS_4conv6kernel13ConvUniversalINS1_16ConvProblemShapeILNS1_8OperatorE1ELi3EEENS1_10collective14CollectiveConvINS1_46MainloopSm90TmaGmmaWarpSpecializedImplicitGemmILS5_1ELi9ELi3EN4cute5tupleIJNSA_1CILi2EEENSC_ILi1EEESE_EEENS1_36KernelImplicitTmaWarpSpecializedSm90ELi1EEENSB_IJNSC_ILi64EEENSC_ILi128EEENSB_IJSI_EEEEEENS_10bfloat16_tESM_NSA_8TiledMMAINSA_8MMA_AtomIJNSA_4SM904GMMA28MMA_64x128x16_F32BF16BF16_SSILNSQ_5MajorE0ELSS_1ELNSQ_7ScaleInE1ELST_1EEEEEENSA_6LayoutINSB_IJSE_SE_SE_EEENSB_IJNSC_ILi0EEESY_SY_EEEEENSB_IJNSA_10UnderscoreES11_S11_EEEEENS7_6detail26Sm90ImplicitGemmTileTraitsINSA_20SM90_TMA_LOAD_IM2COLENSA_14ComposedLayoutINSA_7SwizzleILi3ELi4ELi3EEENSA_18smem_ptr_flag_bitsILi16EEENSW_INSB_IJNSB_IJNSC_ILi8EEES1C_EEENSB_IJSI_SE_EEENSB_IJSE_NSC_ILi9EEEEEEEEENSB_IJNSB_IJSI_NSC_ILi512EEEEEENSB_IJSE_SY_EEENSB_IJSY_NSC_ILi4096EEEEEEEEEEEEEvEENS15_INSA_23SM90_TMA_LOAD_MULTICASTENS17_IS19_S1B_NSW_INSB_IJNSB_IJSI_SD_EEES1D_S1G_EEENSB_IJNSB_IJSE_S1L_EEES1J_NSB_IJSY_NSC_ILi8192EEEEEEEEEEEEEvEEEENS_8epilogue10collective6detail29Sm90TmaWarpSpecializedAdapterINS23_15DefaultEpilogueISM_NSB_IJNSB_IJllllEEESE_SY_EEES28_NS22_6thread17LinearCombinationISM_Li1EffLNS29_9ScaleType4KindE0ELNS_15FloatRoundStyleE2ESM_EENS_4gemm15EpilogueDefaultEEEEEvvEEEEvNT_6ParamsE)
        .other          _ZN7cutlass13device_kernelINS_4conv6kernel13ConvUniversalINS1_16ConvProblemShapeILNS1_8OperatorE1ELi3EEENS1_10collective14CollectiveConvINS1_46MainloopSm90TmaGmmaWarpSpecializedImplicitGemmILS5_1ELi9ELi3EN4cute5tupleIJNSA_1CILi2EEENSC_ILi1EEESE_EEENS1_36KernelImplicitTmaWarpSpecializedSm90ELi1EEENSB_IJNSC_ILi64EEENSC_ILi128EEENSB_IJSI_EEEEEENS_10bfloat16_tESM_NSA_8TiledMMAINSA_8MMA_AtomIJNSA_4SM904GMMA28MMA_64x128x16_F32BF16BF16_SSILNSQ_5MajorE0ELSS_1ELNSQ_7ScaleInE1ELST_1EEEEEENSA_6LayoutINSB_IJSE_SE_SE_EEENSB_IJNSC_ILi0EEESY_SY_EEEEENSB_IJNSA_10UnderscoreES11_S11_EEEEENS7_6detail26Sm90ImplicitGemmTileTraitsINSA_20SM90_TMA_LOAD_IM2COLENSA_14ComposedLayoutINSA_7SwizzleILi3ELi4ELi3EEENSA_18smem_ptr_flag_bitsILi16EEENSW_INSB_IJNSB_IJNSC_ILi8EEES1C_EEENSB_IJSI_SE_EEENSB_IJSE_NSC_ILi9EEEEEEEEENSB_IJNSB_IJSI_NSC_ILi512EEEEEENSB_IJSE_SY_EEENSB_IJSY_NSC_ILi4096EEEEEEEEEEEEEvEENS15_INSA_23SM90_TMA_LOAD_MULTICASTENS17_IS19_S1B_NSW_INSB_IJNSB_IJSI_SD_EEES1D_S1G_EEENSB_IJNSB_IJSE_S1L_EEES1J_NSB_IJSY_NSC_ILi8192EEEEEEEEEEEEEvEEEENS_8epilogue10collective6detail29Sm90TmaWarpSpecializedAdapterINS23_15DefaultEpilogueISM_NSB_IJNSB_IJllllEEESE_SY_EEES28_NS22_6thread17LinearCombinationISM_Li1EffLNS29_9ScaleType4KindE0ELNS_15FloatRoundStyleE2ESM_EENS_4gemm15EpilogueDefaultEEEEEvvEEEEvNT_6ParamsE,@"STO_CUDA_ENTRY STV_DEFAULT"
_ZN7cutlass13device_kernelINS_4conv6kernel13ConvUniversalINS1_16ConvProblemShapeILNS1_8OperatorE1ELi3EEENS1_10collective14CollectiveConvINS1_46MainloopSm90TmaGmmaWarpSpecializedImplicitGemmILS5_1ELi9ELi3EN4cute5tupleIJNSA_1CILi2EEENSC_ILi1EEESE_EEENS1_36KernelImplicitTmaWarpSpecializedSm90ELi1EEENSB_IJNSC_ILi64EEENSC_ILi128EEENSB_IJSI_EEEEEENS_10bfloat16_tESM_NSA_8TiledMMAINSA_8MMA_AtomIJNSA_4SM904GMMA28MMA_64x128x16_F32BF16BF16_SSILNSQ_5MajorE0ELSS_1ELNSQ_7ScaleInE1ELST_1EEEEEENSA_6LayoutINSB_IJSE_SE_SE_EEENSB_IJNSC_ILi0EEESY_SY_EEEEENSB_IJNSA_10UnderscoreES11_S11_EEEEENS7_6detail26Sm90ImplicitGemmTileTraitsINSA_20SM90_TMA_LOAD_IM2COLENSA_14ComposedLayoutINSA_7SwizzleILi3ELi4ELi3EEENSA_18smem_ptr_flag_bitsILi16EEENSW_INSB_IJNSB_IJNSC_ILi8EEES1C_EEENSB_IJSI_SE_EEENSB_IJSE_NSC_ILi9EEEEEEEEENSB_IJNSB_IJSI_NSC_ILi512EEEEEENSB_IJSE_SY_EEENSB_IJSY_NSC_ILi4096EEEEEEEEEEEEEvEENS15_INSA_23SM90_TMA_LOAD_MULTICASTENS17_IS19_S1B_NSW_INSB_IJNSB_IJSI_SD_EEES1D_S1G_EEENSB_IJNSB_IJSE_S1L_EEES1J_NSB_IJSY_NSC_ILi8192EEEEEEEEEEEEEvEEEENS_8epilogue10collective6detail29Sm90TmaWarpSpecializedAdapterINS23_15DefaultEpilogueISM_NSB_IJNSB_IJllllEEESE_SY_EEES28_NS22_6thread17LinearCombinationISM_Li1EffLNS29_9ScaleType4KindE0ELNS_15FloatRoundStyleE2ESM_EENS_4gemm15EpilogueDefaultEEEEEvvEEEEvNT_6ParamsE:
[----:B------:R-:W-:Y:S01]  /*0000*/  LDC R1, c[0x0][0x28] ;  /* 0x00000a00ff017b82 */ /* 0x000fe20000000800 */
[----:B------:R-:W0:Y:S01]  /*0010*/  S2R R10, SR_TID.X ;  /* 0x00000000000a7919 */ /* 0x000e220000002100 */
[----:B------:R-:W-:Y:S01]  /*0020*/  ELECT P0, URZ, PT ;  /* 0x00000000003f782f */ /* 0x000fe20003800000 */
[----:B------:R-:W-:Y:S01]  /*0030*/  BSSY B0, `(.L_x_0) ;  /* 0x0000010000007945 */ /* 0x000fe20003800000 */
[----:B------:R-:W1:Y:S01]  /*0040*/  S2R R11, SR_CTAID.X ;  /* 0x00000000000b7919 */ /* 0x000e620000002500 */
[--C-:B0-----:R-:W-:Y:S02]  /*0050*/  SHF.R.U32.HI R0, RZ, 0x5, R10.reuse ;  /* 0x00000005ff007819 */ /* 0x101fe4000001160a */
[----:B------:R-:W-:-:S03]  /*0060*/  SHF.R.U32.HI R3, RZ, 0x7, R10 ;  /* 0x00000007ff037819 */ /* 0x000fc6000001160a */
[----:B------:R-:W0:Y:S04]  /*0070*/  SHFL.IDX PT, R2, R0, RZ, 0x1f ;  /* 0x00001fff00027589 */ /* 0x000e2800000e0000 */
[----:B------:R2:W3:Y:S01]  /*0080*/  SHFL.IDX PT, R9, R3, RZ, 0x1f ;  /* 0x00001fff03097589 */ /* 0x0004e200000e0000 */
[----:B0-----:R-:W-:-:S13]  /*0090*/  ISETP.NE.OR P0, PT, R2, RZ, !P0 ;  /* 0x000000ff0200720c */ /* 0x001fda0004705670 */
[----:B-123--:R-:W-:Y:S05]  /*00a0*/  @P0 BRA `(.L_x_1) ;  /* 0x0000000000200947 */ /* 0x00efea0003800000 */
[----:B------:R-:W-:Y:S02]  /*00b0*/  ULDC.64 UR4, c[0x0][0x198] ;  /* 0x0000660000047ab9 */ /* 0x000fe40000000a00 */
[----:B------:R-:W-:Y:S02]  /*00c0*/  UIADD3 UR6, UP0, UR4, 0xf0, URZ ;  /* 0x000000f004067890 */ /* 0x000fe4000ff1e03f */
[----:B------:R-:W-:Y:S02]  /*00d0*/  UIADD3 UR4, UP1, UR4, 0x270, URZ ;  /* 0x0000027004047890 */ /* 0x000fe4000ff3e03f */
[----:B------:R-:W-:Y:S02]  /*00e0*/  UIADD3.X UR7, URZ, UR5, URZ, UP0, !UPT ;  /* 0x000000053f077290 */ /* 0x000fe400087fe43f */
[----:B------:R-:W-:-:S07]  /*00f0*/  UIADD3.X UR5, URZ, UR5, URZ, UP1, !UPT ;  /* 0x000000053f057290 */ /* 0x000fce0008ffe43f */
[----:B------:R0:W-:Y:S02]  /*0100*/  UTMACCTL.PF [UR6] ;  /* 0x00000000060079b9 */ /* 0x0001e40008040000 */
[----:B------:R0:W-:Y:S02]  /*0110*/  UTMACCTL.PF [UR4] ;  /* 0x00000000040079b9 */ /* 0x0001e40008040000 */
[----:B0-----:R-:W-:Y:S01]  /*0120*/  NOP ;  /* 0x0000000000007918 */ /* 0x001fe20000000000 */
.L_x_1:
[----:B------:R-:W-:Y:S05]  /*0130*/  BSYNC B0 ;  /* 0x0000000000007941 */ /* 0x000fea0003800000 */
.L_x_0:
[----:B------:R-:W0:Y:S01]  /*0140*/  SHFL.IDX PT, R0, R0, RZ, 0x1f ;  /* 0x00001fff00007589 */ /* 0x000e2200000e0000 */
[----:B------:R-:W-:Y:S02]  /*0150*/  SHF.R.S32.HI R3, RZ, 0x1f, R10 ;  /* 0x0000001fff037819 */ /* 0x000fe4000001140a */
[----:B------:R-:W-:Y:S01]  /*0160*/  I2FP.F32.U32 R6, R11 ;  /* 0x0000000b00067245 */ /* 0x000fe20000201000 */
[----:B------:R-:W1:Y:S01]  /*0170*/  S2R R12, SR_CTAID.Y ;  /* 0x00000000000c7919 */ /* 0x000e620000002600 */
[----:B------:R-:W-:-:S04]  /*0180*/  LEA.HI R3, R3, R10, RZ, 0x7 ;  /* 0x0000000a03037211 */ /* 0x000fc800078f38ff */
[----:B------:R-:W-:-:S05]  /*0190*/  LOP3.LUT R3, R3, 0xffffff80, RZ, 0xc0, !PT ;  /* 0xffffff8003037812 */ /* 0x000fca00078ec0ff */
[----:B------:R-:W-:-:S05]  /*01a0*/  IMAD.IADD R14, R10, 0x1, -R3 ;  /* 0x000000010a0e7824 */ /* 0x000fca00078e0a03 */
[----:B------:R-:W-:-:S04]  /*01b0*/  SHF.R.S32.HI R3, RZ, 0x1f, R14 ;  /* 0x0000001fff037819 */ /* 0x000fc8000001140e */
[----:B------:R-:W-:Y:S02]  /*01c0*/  LEA.HI R3, R3, R14, RZ, 0x3 ;  /* 0x0000000e03037211 */ /* 0x000fe400078f18ff */
[----:B0-----:R-:W-:Y:S02]  /*01d0*/  ISETP.NE.AND P0, PT, R0, RZ, PT ;  /* 0x000000ff0000720c */ /* 0x001fe40003f05270 */
[--C-:B------:R-:W-:Y:S02]  /*01e0*/  SHF.R.S32.HI R4, RZ, 0x3, R3.reuse ;  /* 0x00000003ff047819 */ /* 0x100fe40000011403 */
[----:B------:R-:W-:Y:S02]  /*01f0*/  SHF.R.S32.HI R3, RZ, 0x1f, R3 ;  /* 0x0000001fff037819 */ /* 0x000fe40000011403 */
[----:B------:R-:W-:-:S07]  /*0200*/  SHF.R.S32.HI R5, RZ, 0x1f, R0 ;  /* 0x0000001fff057819 */ /* 0x000fce0000011400 */
[----:B-1----:R-:W-:Y:S05]  /*0210*/  @P0 BRA `(.L_x_2) ;  /* 0x00000000008c0947 */ /* 0x002fea0003800000 */
[----:B------:R-:W-:Y:S01]  /*0220*/  ELECT P0, URZ, PT ;  /* 0x00000000003f782f */ /* 0x000fe20003800000 */
[----:B------:R-:W-:-:S12]  /*0230*/  BSSY B0, `(.L_x_2) ;  /* 0x0000021000007945 */ /* 0x000fd80003800000 */
[----:B------:R-:W-:Y:S05]  /*0240*/  @!P0 BRA `(.L_x_3) ;  /* 0x00000000007c8947 */ /* 0x000fea0003800000 */
[----:B------:R-:W0:Y:S01]  /*0250*/  S2UR UR8, SR_CgaCtaId ;  /* 0x00000000000879c3 */ /* 0x000e220000008800 */
[----:B------:R-:W-:Y:S01]  /*0260*/  UMOV UR4, 0x400 ;  /* 0x0000040000047882 */ /* 0x000fe20000000000 */
[----:B------:R-:W-:Y:S01]  /*0270*/  UMOV UR5, 0x1 ;  /* 0x0000000100057882 */ /* 0x000fe20000000000 */
[----:B------:R-:W-:Y:S02]  /*0280*/  UMOV UR6, 0x2 ;  /* 0x0000000200067882 */ /* 0x000fe40000000000 */
[----:B------:R-:W-:-:S04]  /*0290*/  UIADD3 UR6, -UR6, 0x100000, URZ ;  /* 0x0010000006067890 */ /* 0x000fc8000fffe13f */
[----:B------:R-:W-:Y:S02]  /*02a0*/  USHF.L.U32 UR7, UR6, 0xb, URZ ;  /* 0x0000000b06077899 */ /* 0x000fe4000800063f */
[----:B------:R-:W-:Y:S02]  /*02b0*/  USHF.L.U32 UR6, UR6, 0x1, URZ ;  /* 0x0000000106067899 */ /* 0x000fe4000800063f */
[----:B0-----:R-:W-:Y:S02]  /*02c0*/  ULEA UR8, UR8, UR4, 0x18 ;  /* 0x0000000408087291 */ /* 0x001fe4000f8ec03f */
[----:B------:R-:W-:-:S04]  /*02d0*/  UIADD3 UR4, -UR5, 0x100000, URZ ;  /* 0x0010000005047890 */ /* 0x000fc8000fffe13f */
[----:B------:R-:W-:Y:S02]  /*02e0*/  USHF.L.U32 UR5, UR4, 0xb, URZ ;  /* 0x0000000b04057899 */ /* 0x000fe4000800063f */
[----:B------:R-:W-:Y:S01]  /*02f0*/  USHF.L.U32 UR4, UR4, 0x1, URZ ;  /* 0x0000000104047899 */ /* 0x000fe2000800063f */
[----:B------:R-:W0:Y:S11]  /*0300*/  FENCE.VIEW.ASYNC.S ;  /* 0x00000000000073c6 */ /* 0x000e360000000000 */
[----:B0-----:R0:W1:Y:S01]  /*0310*/  SYNCS.EXCH.64 URZ, [UR8+0x36000], UR4 ;  /* 0x03600004083f75b2 */ /* 0x0010620008000100 */
[----:B------:R0:W2:Y:S01]  /*0320*/  SYNCS.EXCH.64 URZ, [UR8+0x36048], UR6 ;  /* 0x03604806083f75b2 */ /* 0x0000a20008000100 */
[----:B------:R0:W3:Y:S01]  /*0330*/  SYNCS.EXCH.64 URZ, [UR8+0x36008], UR4 ;  /* 0x03600804083f75b2 */ /* 0x0000e20008000100 */
[----:B------:R0:W4:Y:S01]  /*0340*/  SYNCS.EXCH.64 URZ, [UR8+0x36050], UR6 ;  /* 0x03605006083f75b2 */ /* 0x0001220008000100 */
[----:B------:R0:W0:Y:S01]  /*0350*/  SYNCS.EXCH.64 URZ, [UR8+0x36010], UR4 ;  /* 0x03601004083f75b2 */ /* 0x0000220008000100 */
        /* <DEDUP_REMOVED lines=13> */
[----:B------:R-:W-:Y:S01]  /*0430*/  NOP ;  /* 0x0000000000007918 */ /* 0x000fe20000000000 */
.L_x_3:
[----:B0-----:R-:W-:Y:S05]  /*0440*/  BSYNC B0 ;  /* 0x0000000000007941 */ /* 0x001fea0003800000 */
.L_x_2:
[----:B------:R-:W-:Y:S01]  /*0450*/  ULDC UR4, c[0x0][0x150] ;  /* 0x0000540000047ab9 */ /* 0x000fe20000000800 */
[----:B------:R-:W-:Y:S01]  /*0460*/  LEA.HI R3, R3, R4, RZ, 0x2 ;  /* 0x0000000403037211 */ /* 0x000fe200078f10ff */
[----:B------:R-:W-:Y:S01]  /*0470*/  FMUL R6, R6, UR4 ;  /* 0x0000000406067c20 */ /* 0x000fe20008400000 */
[----:B------:R-:W-:Y:S01]  /*0480*/  LEA.HI R5, R5, R0, RZ, 0x2 ;  /* 0x0000000005057211 */ /* 0x000fe200078f10ff */
[----:B------:R-:W-:Y:S01]  /*0490*/  ULDC UR4, c[0x0][0x154] ;  /* 0x0000550000047ab9 */ /* 0x000fe20000000800 */
[----:B------:R-:W-:Y:S01]  /*04a0*/  LOP3.LUT R3, R3, 0xfffffffc, RZ, 0xc0, !PT ;  /* 0xfffffffc03037812 */ /* 0x000fe200078ec0ff */
[----:B------:R-:W0:Y:S01]  /*04b0*/  LDC R13, c[0x0][0x140] ;  /* 0x00005000ff0d7b82 */ /* 0x000e220000000800 */
[----:B------:R-:W-:Y:S01]  /*04c0*/  LOP3.LUT R5, R5, 0x3ffffffc, RZ, 0xc0, !PT ;  /* 0x3ffffffc05057812 */ /* 0x000fe200078ec0ff */
[----:B------:R-:W5:Y:S01]  /*04d0*/  F2I.U32.TRUNC.NTZ R6, R6 ;  /* 0x0000000600067305 */ /* 0x000f62000020f000 */
[----:B------:R-:W-:Y:S01]  /*04e0*/  LOP3.LUT P0, RZ, R14, 0x7, RZ, 0xc0, !PT ;  /* 0x000000070eff7812 */ /* 0x000fe2000780c0ff */
[----:B------:R-:W-:Y:S01]  /*04f0*/  IMAD.IADD R3, R4, 0x1, -R3 ;  /* 0x0000000104037824 */ /* 0x000fe200078e0a03 */
[----:B------:R-:W-:Y:S01]  /*0500*/  ISETP.NE.AND P3, PT, R9, 0x1, PT ;  /* 0x000000010900780c */ /* 0x000fe20003f65270 */
[----:B------:R-:W-:Y:S01]  /*0510*/  IMAD.IADD R0, R0, 0x1, -R5 ;  /* 0x0000000100007824 */ /* 0x000fe200078e0a05 */
[----:B------:R-:W-:Y:S01]  /*0520*/  I2FP.F32.U32 R5, R12 ;  /* 0x0000000c00057245 */ /* 0x000fe20000201000 */
[----:B------:R-:W-:Y:S01]  /*0530*/  NOP ;  /* 0x0000000000007918 */ /* 0x000fe20000000000 */
[----:B------:R-:W-:Y:S01]  /*0540*/  NOP ;  /* 0x0000000000007918 */ /* 0x000fe20000000000 */
[----:B------:R-:W-:-:S02]  /*0550*/  IMAD R4, R0, 0x4, R3 ;  /* 0x0000000400047824 */ /* 0x000fc400078e0203 */
[----:B------:R-:W-:Y:S01]  /*0560*/  FMUL R7, R5, UR4 ;  /* 0x0000000405077c20 */ /* 0x000fe20008400000 */
[----:B------:R-:W-:Y:S01]  /*0570*/  ULDC UR4, c[0x0][0x144] ;  /* 0x0000510000047ab9 */ /* 0x000fe20000000800 */
[C---:B------:R-:W-:Y:S01]  /*0580*/  IMAD.SHL.U32 R5, R4.reuse, 0x4, RZ ;  /* 0x0000000404057824 */ /* 0x040fe200078e00ff */
[----:B------:R-:W-:Y:S01]  /*0590*/  LEA.HI R0, R4, R4, RZ, 0x1 ;  /* 0x0000000404007211 */ /* 0x000fe200078f08ff */
[----:B-----5:R-:W-:Y:S02]  /*05a0*/  IMAD.MOV R8, RZ, RZ, -R6 ;  /* 0x000000ffff087224 */ /* 0x020fe400078e0a06 */
[----:B------:R-:W5:Y:S01]  /*05b0*/  F2I.U32.TRUNC.NTZ R7, R7 ;  /* 0x0000000700077305 */ /* 0x000f62000020f000 */
[----:B------:R-:W-:Y:S01]  /*05c0*/  LOP3.LUT R3, R0, 0xfffffffe, RZ, 0xc0, !PT ;  /* 0xfffffffe00037812 */ /* 0x000fe200078ec0ff */
[----:B------:R-:W-:Y:S01]  /*05d0*/  IMAD R0, R8, UR4, R11 ;  /* 0x0000000408007c24 */ /* 0x000fe2000f8e020b */
[----:B------:R-:W-:-:S03]  /*05e0*/  ULDC UR4, c[0x0][0x148] ;  /* 0x0000520000047ab9 */ /* 0x000fc60000000800 */
[----:B------:R-:W-:Y:S01]  /*05f0*/  IMAD.IADD R3, R4, 0x1, -R3 ;  /* 0x0000000104037824 */ /* 0x000fe200078e0a03 */
[----:B0-----:R-:W-:-:S04]  /*0600*/  ISETP.EQ.U32.AND P1, PT, R13, 0x1, PT ;  /* 0x000000010d00780c */ /* 0x001fc80003f22070 */
[----:B------:R-:W-:Y:S02]  /*0610*/  ISETP.NE.AND P4, PT, R3, R0, PT ;  /* 0x000000000300720c */ /* 0x000fe40003f85270 */
[----:B------:R-:W-:Y:S01]  /*0620*/  SHF.R.S32.HI R3, RZ, 0x1f, R2 ;  /* 0x0000001fff037819 */ /* 0x000fe20000011402 */
[----:B-----5:R-:W-:-:S03]  /*0630*/  IMAD.MOV R15, RZ, RZ, -R7 ;  /* 0x000000ffff0f7224 */ /* 0x020fc600078e0a07 */
[----:B------:R-:W-:Y:S02]  /*0640*/  LEA.HI R0, R3, R2, RZ, 0x2 ;  /* 0x0000000203007211 */ /* 0x000fe400078f10ff */
[----:B------:R-:W-:Y:S01]  /*0650*/  LOP3.LUT R3, R4, 0xc, R5, 0x78, !PT ;  /* 0x0000000c04037812 */ /* 0x000fe200078e7805 */
[----:B------:R-:W-:Y:S01]  /*0660*/  IMAD R7, R15, UR4, R12 ;  /* 0x000000040f077c24 */ /* 0x000fe2000f8e020c */
[----:B------:R-:W-:Y:S02]  /*0670*/  LOP3.LUT R5, R0, 0xfffffffc, RZ, 0xc0, !PT ;  /* 0xfffffffc00057812 */ /* 0x000fe400078ec0ff */
[C---:B------:R-:W-:Y:S02]  /*0680*/  ISETP.LT.U32.AND P0, PT, R3.reuse, 0x2, !P0 ;  /* 0x000000020300780c */ /* 0x040fe40004701070 */
[----:B------:R-:W-:Y:S01]  /*0690*/  @P4 LEA.HI R0, R3, R3, RZ, 0x1 ;  /* 0x0000000303004211 */ /* 0x000fe200078f08ff */
[----:B------:R-:W-:Y:S02]  /*06a0*/  IMAD.IADD R8, R2, 0x1, -R5 ;  /* 0x0000000102087824 */ /* 0x000fe400078e0a05 */
[----:B------:R-:W-:Y:S01]  /*06b0*/  IMAD.MOV.U32 R5, RZ, RZ, 0x1 ;  /* 0x00000001ff057424 */ /* 0x000fe200078e00ff */
[----:B------:R-:W-:-:S02]  /*06c0*/  @P4 SHF.R.S32.HI R0, RZ, 0x1, R0 ;  /* 0x00000001ff004819 */ /* 0x000fc40000011400 */
[----:B------:R-:W-:Y:S02]  /*06d0*/  LOP3.LUT P2, RZ, R9, R8, RZ, 0xfc, !PT ;  /* 0x0000000809ff7212 */ /* 0x000fe4000784fcff */
[----:B------:R-:W-:Y:S02]  /*06e0*/  @P4 ISETP.NE.AND P5, PT, R0, R7, PT ;  /* 0x000000070000420c */ /* 0x000fe40003fa5270 */
[----:B------:R-:W-:Y:S02]  /*06f0*/  SEL R4, RZ, 0x1, P2 ;  /* 0x00000001ff047807 */ /* 0x000fe40001000000 */
[----:B------:R-:W-:Y:S02]  /*0700*/  SEL R0, RZ, 0x1, !P0 ;  /* 0x00000001ff007807 */ /* 0x000fe40004000000 */
[----:B------:R-:W-:Y:S02]  /*0710*/  @P4 SEL R5, RZ, 0x1, P5 ;  /* 0x00000001ff054807 */ /* 0x000fe40002800000 */
[----:B------:R-:W-:-:S02]  /*0720*/  SEL R4, R4, 0x2, P3 ;  /* 0x0000000204047807 */ /* 0x000fc40001800000 */
[----:B------:R-:W-:Y:S01]  /*0730*/  LOP3.LUT R5, R5, R0, RZ, 0xc0, !PT ;  /* 0x0000000005057212 */ /* 0x000fe200078ec0ff */
[----:B------:R-:W-:Y:S06]  /*0740*/  @!P1 BRA `(.L_x_4) ;  /* 0x0000000000089947 */ /* 0x000fec0003800000 */
[----:B-1234-:R-:W-:Y:S01]  /*0750*/  UCGABAR_ARV ;  /* 0x00000000000079c7 */ /* 0x01efe20008000000 */
[----:B------:R-:W-:Y:S05]  /*0760*/  BRA `(.L_x_5) ;  /* 0x0000000000047947 */ /* 0x000fea0003800000 */
.L_x_4:
[----:B-1234-:R-:W-:Y:S01]  /*0770*/  NOP ;  /* 0x0000000000007918 */ /* 0x01efe20000000000 */
.L_x_5:
[----:B------:R-:W-:Y:S01]  /*0780*/  ULDC.64 UR4, c[0x0][0x618] ;  /* 0x0001860000047ab9 */ /* 0x000fe20000000a00 */
[----:B------:R-:W-:Y:S01]  /*0790*/  ULDC.64 UR12, c[0x0][0x208] ;  /* 0x00008200000c7ab9 */ /* 0x000fe20000000a00 */
[----:B------:R-:W-:-:S04]  /*07a0*/  ISETP.NE.U32.AND P0, PT, RZ, UR4, PT ;  /* 0x00000004ff007c0c */ /* 0x000fc8000bf05070 */
[----:B------:R-:W-:-:S13]  /*07b0*/  ISETP.NE.AND.EX P0, PT, RZ, UR5, PT, P0 ;  /* 0x00000005ff007c0c */ /* 0x000fda000bf05300 */
[----:B------:R-:W-:Y:S05]  /*07c0*/  @!P0 BRA `(.L_x_6) ;  /* 0x00000000001c8947 */ /* 0x000fea0003800000 */
[----:B------:R-:W0:Y:S02]  /*07d0*/  LDC.64 R6, c[0x0][0x618] ;  /* 0x00018600ff067b82 */ /* 0x000e240000000a00 */
[----:B0-----:R-:W2:Y:S02]  /*07e0*/  LDG.E.64 R6, desc[UR12][R6.64] ;  /* 0x0000000c06067981 */ /* 0x001ea4000c1e1b00 */
[----:B--2---:R-:W-:-:S04]  /*07f0*/  ISETP.NE.U32.AND P0, PT, R6, RZ, PT ;  /* 0x000000ff0600720c */ /* 0x004fc80003f05070 */
[----:B------:R-:W-:-:S13]  /*0800*/  ISETP.NE.AND.EX P0, PT, R7, RZ, PT, P0 ;  /* 0x000000ff0700720c */ /* 0x000fda0003f05300 */
[----:B------:R-:W-:Y:S05]  /*0810*/  @!P0 BRA `(.L_x_6) ;  /* 0x0000000000088947 */ /* 0x000fea0003800000 */
[----:B------:R0:W5:Y:S01]  /*0820*/  LD.E R0, desc[UR12][R6.64] ;  /* 0x0000000c06007980 */ /* 0x000162000c101900 */
[----:B------:R-:W-:Y:S05]  /*0830*/  BRA `(.L_x_7) ;  /* 0x0000000000207947 */ /* 0x000fea0003800000 */
.L_x_6:
[----:B------:R-:W-:Y:S02]  /*0840*/  ULDC.64 UR4, c[0x0][0x608] ;  /* 0x0001820000047ab9 */ /* 0x000fe40000000a00 */
[----:B------:R-:W-:-:S04]  /*0850*/  ISETP.NE.U32.AND P0, PT, RZ, UR4, PT ;  /* 0x00000004ff007c0c */ /* 0x000fc8000bf05070 */
[----:B------:R-:W-:-:S13]  /*0860*/  ISETP.NE.AND.EX P0, PT, RZ, UR5, PT, P0 ;  /* 0x00000005ff007c0c */ /* 0x000fda000bf05300 */
[----:B------:R-:W-:Y:S05]  /*0870*/  @!P0 BRA `(.L_x_8) ;  /* 0x00000000000c8947 */ /* 0x000fea0003800000 */
[----:B------:R-:W0:Y:S02]  /*0880*/  LDC.64 R6, c[0x0][0x608] ;  /* 0x00018200ff067b82 */ /* 0x000e240000000a00 */
[----:B0-----:R1:W5:Y:S01]  /*0890*/  LDG.E R0, desc[UR12][R6.64] ;  /* 0x0000000c06007981 */ /* 0x001362000c1e1900 */
[----:B------:R-:W-:Y:S05]  /*08a0*/  BRA `(.L_x_7) ;  /* 0x0000000000047947 */ /* 0x000fea0003800000 */
.L_x_8:
[----:B------:R-:W2:Y:S02]  /*08b0*/  LDC R0, c[0x0][0x600] ;  /* 0x00018000ff007b82 */ /* 0x000ea40000000800 */
.L_x_7:
[----:B------:R-:W-:Y:S02]  /*08c0*/  ULDC.64 UR4, c[0x0][0x620] ;  /* 0x0001880000047ab9 */ /* 0x000fe40000000a00 */
[----:B------:R-:W-:-:S04]  /*08d0*/  ISETP.NE.U32.AND P0, PT, RZ, UR4, PT ;  /* 0x00000004ff007c0c */ /* 0x000fc8000bf05070 */
[----:B------:R-:W-:-:S13]  /*08e0*/  ISETP.NE.AND.EX P0, PT, RZ, UR5, PT, P0 ;  /* 0x00000005ff007c0c */ /* 0x000fda000bf05300 */
[----:B------:R-:W-:Y:S05]  /*08f0*/  @!P0 BRA `(.L_x_9) ;  /* 0x00000000001c8947 */ /* 0x000fea0003800000 */
[----:B01----:R-:W0:Y:S02]  /*0900*/  LDC.64 R6, c[0x0][0x620] ;  /* 0x00018800ff067b82 */ /* 0x003e240000000a00 */
[----:B0-----:R-:W3:Y:S02]  /*0910*/  LDG.E.64 R6, desc[UR12][R6.64] ;  /* 0x0000000c06067981 */ /* 0x001ee4000c1e1b00 */
[----:B---3--:R-:W-:-:S04]  /*0920*/  ISETP.NE.U32.AND P0, PT, R6, RZ, PT ;  /* 0x000000ff0600720c */ /* 0x008fc80003f05070 */
[----:B------:R-:W-:-:S13]  /*0930*/  ISETP.NE.AND.EX P0, PT, R7, RZ, PT, P0 ;  /* 0x000000ff0700720c */ /* 0x000fda0003f05300 */
[----:B------:R-:W-:Y:S05]  /*0940*/  @!P0 BRA `(.L_x_9) ;  /* 0x0000000000088947 */ /* 0x000fea0003800000 */
[----:B------:R0:W5:Y:S01]  /*0950*/  LD.E R2, desc[UR12][R6.64] ;  /* 0x0000000c06027980 */ /* 0x000162000c101900 */
[----:B------:R-:W-:Y:S05]  /*0960*/  BRA `(.L_x_10) ;  /* 0x0000000000207947 */ /* 0x000fea0003800000 */
.L_x_9:
[----:B------:R-:W-:Y:S02]  /*0970*/  ULDC.64 UR4, c[0x0][0x610] ;  /* 0x0001840000047ab9 */ /* 0x000fe40000000a00 */
[----:B------:R-:W-:-:S04]  /*0980*/  ISETP.NE.U32.AND P0, PT, RZ, UR4, PT ;  /* 0x00000004ff007c0c */ /* 0x000fc8000bf05070 */
[----:B------:R-:W-:-:S13]  /*0990*/  ISETP.NE.AND.EX P0, PT, RZ, UR5, PT, P0 ;  /* 0x00000005ff007c0c */ /* 0x000fda000bf05300 */
[----:B------:R-:W-:Y:S05]  /*09a0*/  @!P0 BRA `(.L_x_11) ;  /* 0x00000000000c8947 */ /* 0x000fea0003800000 */
[----:B01----:R-:W0:Y:S02]  /*09b0*/  LDC.64 R6, c[0x0][0x610] ;  /* 0x00018400ff067b82 */ /* 0x003e240000000a00 */
[----:B0-----:R1:W5:Y:S01]  /*09c0*/  LDG.E R2, desc[UR12][R6.64] ;  /* 0x0000000c06027981 */ /* 0x001362000c1e1900 */
[----:B------:R-:W-:Y:S05]  /*09d0*/  BRA `(.L_x_10) ;  /* 0x0000000000047947 */ /* 0x000fea0003800000 */
.L_x_11:
[----:B------:R-:W3:Y:S02]  /*09e0*/  LDC R2, c[0x0][0x604] ;  /* 0x00018100ff027b82 */ /* 0x000ee40000000800 */
.L_x_10:
[----:B01----:R-:W0:Y:S01]  /*09f0*/  LDC R6, c[0x0][0x3e8] ;  /* 0x0000fa00ff067b82 */ /* 0x003e220000000800 */
[----:B------:R-:W-:Y:S01]  /*0a00*/  ULDC UR4, c[0x0][0x3dc] ;  /* 0x0000f70000047ab9 */ /* 0x000fe20000000800 */
[----:B------:R-:W-:Y:S01]  /*0a10*/  ULDC.64 UR6, c[0x0][0x3e0] ;  /* 0x0000f80000067ab9 */ /* 0x000fe20000000a00 */
[----:B------:R-:W-:Y:S02]  /*0a20*/  UIADD3 UR4, UR4, 0x3f, URZ ;  /* 0x0000003f04047890 */ /* 0x000fe4000fffe03f */
[----:B------:R-:W-:Y:S02]  /*0a30*/  UIMAD UR6, UR7, UR6, URZ ;  /* 0x00000006070672a4 */ /* 0x000fe4000f8e023f */
[----:B------:R-:W-:-:S04]  /*0a40*/  USHF.R.S32.HI UR5, URZ, 0x1f, UR4 ;  /* 0x0000001f3f057899 */ /* 0x000fc80008011404 */
[----:B------:R-:W-:-:S04]  /*0a50*/  ULEA.HI UR5, UR5, UR4, URZ, 0x6 ;  /* 0x0000000405057291 */ /* 0x000fc8000f8f303f */
[----:B------:R-:W-:Y:S01]  /*0a60*/  USHF.R.S32.HI UR15, URZ, 0x6, UR5 ;  /* 0x000000063f0f7899 */ /* 0x000fe20008011405 */
[----:B0-----:R-:W-:-:S05]  /*0a70*/  IMAD R6, R6, UR6, RZ ;  /* 0x0000000606067c24 */ /* 0x001fca000f8e02ff */
[----:B------:R-:W-:Y:S01]  /*0a80*/  IMAD R6, R6, UR15, RZ ;  /* 0x0000000f06067c24 */ /* 0x000fe2000f8e02ff */
[----:B------:R-:W-:Y:S06]  /*0a90*/  @!P1 BRA `(.L_x_12) ;  /* 0x00000000000c9947 */ /* 0x000fec0003800000 */
[----:B------:R-:W-:Y:S01]  /*0aa0*/  UCGABAR_WAIT ;  /* 0x0000000000007dc7 */ /* 0x000fe20008000000 */
[----:B------:R-:W-:Y:S01]  /*0ab0*/  CCTL.IVALL ;  /* 0x00000000ff00798f */ /* 0x000fe20002000000 */
[----:B------:R-:W-:Y:S05]  /*0ac0*/  BRA `(.L_x_13) ;  /* 0x0000000000047947 */ /* 0x000fea0003800000 */
.L_x_12:
[----:B------:R-:W-:Y:S06]  /*0ad0*/  BAR.SYNC.DEFER_BLOCKING 0x0 ;  /* 0x0000000000007b1d */ /* 0x000fec0000010000 */
.L_x_13:
[----:B------:R-:W-:-:S13]  /*0ae0*/  ISETP.NE.AND P0, PT, R9, RZ, PT ;  /* 0x000000ff0900720c */ /* 0x000fda0003f05270 */
[----:B------:R-:W-:Y:S05]  /*0af0*/  @!P0 BRA `(.L_x_14) ;  /* 0x0000005400188947 */ /* 0x000fea0003800000 */
[----:B------:R-:W-:-:S13]  /*0b00*/  ISETP.NE.AND P0, PT, R9, 0x1, PT ;  /* 0x000000010900780c */ /* 0x000fda0003f05270 */
[----:B------:R-:W-:Y:S05]  /*0b10*/  @P0 EXIT ;  /* 0x000000000000094d */ /* 0x000fea0003800000 */
[----:B------:R-:W-:Y:S01]  /*0b20*/  ISETP.GE.AND P0, PT, R6, 0x1, PT ;  /* 0x000000010600780c */ /* 0x000fe20003f06270 */
[----:B------:R-:W-:Y:S01]  /*0b30*/  UMOV UR4, URZ ;  /* 0x0000003f00047c82 */ /* 0x000fe20008000000 */
[----:B------:R-:W-:Y:S02]  /*0b40*/  CS2R R86, SRZ ;  /* 0x0000000000567805 */ /* 0x000fe4000001ff00 */
[----:B------:R-:W-:Y:S02]  /*0b50*/  CS2R R24, SRZ ;  /* 0x0000000000187805 */ /* 0x000fe4000001ff00 */
[----:B------:R-:W-:Y:S02]  /*0b60*/  CS2R R26, SRZ ;  /* 0x00000000001a7805 */ /* 0x000fe4000001ff00 */
[----:B------:R-:W-:Y:S02]  /*0b70*/  CS2R R28, SRZ ;  /* 0x00000000001c7805 */ /* 0x000fe4000001ff00 */
[----:B------:R-:W-:-:S02]  /*0b80*/  CS2R R30, SRZ ;  /* 0x00000000001e7805 */ /* 0x000fc4000001ff00 */
[----:B------:R-:W-:Y:S02]  /*0b90*/  CS2R R32, SRZ ;  /* 0x0000000000207805 */ /* 0x000fe4000001ff00 */
        /* <DEDUP_REMOVED lines=25> */
[----:B------:R-:W-:Y:S01]  /*0d30*/  CS2R R84, SRZ ;  /* 0x0000000000547805 */ /* 0x000fe2000001ff00 */
[----:B------:R-:W-:Y:S06]  /*0d40*/  @!P0 BRA `(.L_x_15) ;  /* 0x0000000000a88947 */ /* 0x000fec0003800000 */
[----:B------:R-:W-:-:S04]  /*0d50*/  LOP3.LUT R7, R4, 0x1, RZ, 0xfc, !PT ;  /* 0x0000000104077812 */ /* 0x000fc800078efcff */
[----:B------:R-:W-:-:S13]  /*0d60*/  ISETP.NE.AND P0, PT, R7, 0x3, PT ;  /* 0x000000030700780c */ /* 0x000fda0003f05270 */
[----:B------:R-:W-:Y:S05]  /*0d70*/  @!P0 BRA `(.L_x_16) ;  /* 0x0000000000048947 */ /* 0x000fea0003800000 */
[----:B------:R-:W-:Y:S01]  /*0d80*/  BPT.TRAP 0x1 ;  /* 0x000000040000795c */ /* 0x000fe20000300000 */
.L_x_16:
[----:B------:R-:W0:Y:S01]  /*0d90*/  S2UR UR5, SR_CgaCtaId ;  /* 0x00000000000579c3 */ /* 0x000e220000008800 */
[----:B------:R-:W-:Y:S01]  /*0da0*/  SHF.L.U32 R7, RZ, 0x1f, RZ ;  /* 0x0000001fff077819 */ /* 0x000fe200000006ff */
[----:B------:R-:W-:Y:S02]  /*0db0*/  UMOV UR4, 0x400 ;  /* 0x0000040000047882 */ /* 0x000fe40000000000 */
[----:B0-----:R-:W-:-:S12]  /*0dc0*/  ULEA UR4, UR5, UR4, 0x18 ;  /* 0x0000000405047291 */ /* 0x001fd8000f8ec03f */
.L_x_17:
[----:B0-----:R-:W-:-:S04]  /*0dd0*/  IMAD.U32 R8, RZ, RZ, UR4 ;  /* 0x00000004ff087e24 */ /* 0x001fc8000f8e00ff */
[----:B------:R0:W1:Y:S03]  /*0de0*/  SYNCS.PHASECHK.TRANS64.TRYWAIT P0, [R8+URZ+0x36000], R7 ;  /* 0x03600007080075a7 */ /* 0x000066000800017f */
[----:B-1----:R-:W-:Y:S05]  /*0df0*/  @!P0 NANOSLEEP.SYNCS 0x989680 ;  /* 0x009896800000895d */ /* 0x002fea0003900000 */
[----:B------:R-:W1:Y:S02]  /*0e00*/  @!P0 SYNCS.PHASECHK.TRANS64 P0, [R8+URZ+0x36000], R7 ;  /* 0x03600007080085a7 */ /* 0x000e64000800007f */
[----:B-1----:R-:W-:Y:S05]  /*0e10*/  @!P0 BRA `(.L_x_17) ;  /* 0xfffffffc00ec8947 */ /* 0x002fea000383ffff */
[----:B------:R-:W-:Y:S01]  /*0e20*/  UIADD3 UR5, UR4, 0x12000, URZ ;  /* 0x0001200004057890 */ /* 0x000fe2000fffe03f */
[----:B------:R-:W-:Y:S01]  /*0e30*/  WARPGROUP.ARRIVE ;  /* 0x00000000000079c5 */ /* 0x000fe20000000000 */
[----:B------:R-:W-:Y:S02]  /*0e40*/  USHF.R.U32.HI UR4, URZ, 0x4, UR4 ;  /* 0x000000043f047899 */ /* 0x000fe40008011604 */
[----:B------:R-:W-:Y:S02]  /*0e50*/  USHF.R.U32.HI UR5, URZ, 0x4, UR5 ;  /* 0x000000043f057899 */ /* 0x000fe40008011605 */
[----:B------:R-:W-:Y:S02]  /*0e60*/  ULOP3.LUT UR4, UR4, 0x3fff, URZ, 0xc0, !UPT ;  /* 0x00003fff04047892 */ /* 0x000fe4000f8ec03f */
[----:B------:R-:W-:Y:S02]  /*0e70*/  ULOP3.LUT UR5, UR5, 0x3fff, URZ, 0xc0, !UPT ;  /* 0x00003fff05057892 */ /* 0x000fe4000f8ec03f */
[----:B------:R-:W-:-:S02]  /*0e80*/  ULOP3.LUT UR9, UR4, 0x10000, URZ, 0xfc, !UPT ;  /* 0x0001000004097892 */ /* 0x000fc4000f8efc3f */
[----:B------:R-:W-:Y:S01]  /*0e90*/  ULOP3.LUT UR8, UR5, 0x2000000, URZ, 0xfc, !UPT ;  /* 0x0200000005087892 */ /* 0x000fe2000f8efc3f */
[----:B------:R-:W-:Y:S02]  /*0ea0*/  UMOV UR7, 0x40000040 ;  /* 0x4000004000077882 */ /* 0x000fe40000000000 */
[----:B------:R-:W-:Y:S02]  /*0eb0*/  UMOV UR5, 0x40000040 ;  /* 0x4000004000057882 */ /* 0x000fe40000000000 */
[----:B------:R-:W-:Y:S02]  /*0ec0*/  UMOV UR4, UR9 ;  /* 0x0000000900047c82 */ /* 0x000fe40008000000 */
[----:B------:R-:W-:Y:S02]  /*0ed0*/  UMOV UR6, UR8 ;  /* 0x0000000800067c82 */ /* 0x000fe40008000000 */
[----:B------:R-:W-:Y:S01]  /*0ee0*/  HGMMA.64x128x16.F32.BF16 R24, gdesc[UR4].tnspB, RZ, !UPT ;  /* 0x41e00000041879f0 */ /* 0x000fe2000c7018ff */
[----:B------:R-:W-:-:S02]  /*0ef0*/  UIADD3 UR4, UR9, 0x2, URZ ;  /* 0x0000000209047890 */ /* 0x000fc4000fffe03f */
[----:B------:R-:W-:Y:S01]  /*0f00*/  UIADD3 UR6, UR8, 0x80, URZ ;  /* 0x0000008008067890 */ /* 0x000fe2000fffe03f */
[----:B------:R-:W-:Y:S01]  /*0f10*/  UMOV UR5, 0x40000040 ;  /* 0x4000004000057882 */ /* 0x000fe20000000000 */
[----:B------:R-:W-:-:S07]  /*0f20*/  UMOV UR7, 0x40000040 ;  /* 0x4000004000077882 */ /* 0x000fce0000000000 */
[----:B------:R-:W-:Y:S01]  /*0f30*/  HGMMA.64x128x16.F32.BF16 R24, gdesc[UR4].tnspB, R24 ;  /* 0x41e00000041879f0 */ /* 0x000fe20008701818 */
[----:B------:R-:W-:Y:S02]  /*0f40*/  UIADD3 UR4, UR9, 0x4, URZ ;  /* 0x0000000409047890 */ /* 0x000fe4000fffe03f */
        /* <DEDUP_REMOVED lines=8> */
[----:B------:R-:W-:Y:S01]  /*0fd0*/  HGMMA.64x128x16.F32.BF16 R24, gdesc[UR4].tnspB, R24, gsb0 ;  /* 0x41e00000041879f0 */ /* 0x000fe20008001818 */
[----:B------:R-:W-:-:S05]  /*0fe0*/  UMOV UR4, 0x1 ;  /* 0x0000000100047882 */ /* 0x000fca0000000000 */
.L_x_15:
[----:B0-----:R-:W-:-:S05]  /*0ff0*/  VIMNMX R7, R6, 0x1, PT ;  /* 0x0000000106077848 */ /* 0x001fca0003fe0100 */
[----:B------:R-:W-:-:S05]  /*1000*/  IMAD.IADD R7, R6, 0x1, -R7 ;  /* 0x0000000106077824 */ /* 0x000fca00078e0a07 */
[----:B------:R-:W-:-:S13]  /*1010*/  ISETP.GE.AND P0, PT, R7, 0x1, PT ;  /* 0x000000010700780c */ /* 0x000fda0003f06270 */
[----:B------:R-:W-:Y:S05]  /*1020*/  @!P0 BRA `(.L_x_18) ;  /* 0x00000004001c8947 */ /* 0x000fea0003800000 */
[----:B------:R-:W0:Y:S01]  /*1030*/  S2UR UR6, SR_CgaCtaId ;  /* 0x00000000000679c3 */ /* 0x000e220000008800 */
[----:B------:R-:W-:Y:S01]  /*1040*/  UMOV UR5, 0x400 ;  /* 0x0000040000057882 */ /* 0x000fe20000000000 */
[----:B------:R-:W-:Y:S01]  /*1050*/  LOP3.LUT R13, R4, 0x1, RZ, 0xfc, !PT ;  /* 0x00000001040d7812 */ /* 0x000fe200078efcff */
[----:B------:R-:W-:Y:S01]  /*1060*/  IMAD.MOV.U32 R12, RZ, RZ, RZ ;  /* 0x000000ffff0c7224 */ /* 0x000fe200078e00ff */
[----:B------:R-:W-:Y:S01]  /*1070*/  UISETP.NE.U32.AND UP0, UPT, UR4, URZ, UPT ;  /* 0x0000003f0400728c */ /* 0x000fe2000bf05070 */
[----:B------:R-:W-:Y:S02]  /*1080*/  IMAD.MOV.U32 R8, RZ, RZ, R7 ;  /* 0x000000ffff087224 */ /* 0x000fe400078e0007 */
[----:B------:R-:W-:Y:S01]  /*1090*/  IMAD.MOV.U32 R9, RZ, RZ, RZ ;  /* 0x000000ffff097224 */ /* 0x000fe200078e00ff */
[----:B0-----:R-:W-:-:S04]  /*10a0*/  ULEA UR7, UR6, UR5, 0x18 ;  /* 0x0000000506077291 */ /* 0x001fc8000f8ec03f */
[----:B------:R-:W-:Y:S02]  /*10b0*/  UIADD3 UR6, UR7, 0x12000, URZ ;  /* 0x0001200007067890 */ /* 0x000fe4000fffe03f */
[----:B------:R-:W-:Y:S02]  /*10c0*/  USHF.R.U32.HI UR5, URZ, 0x4, UR7 ;  /* 0x000000043f057899 */ /* 0x000fe40008011607 */
[----:B------:R-:W-:Y:S02]  /*10d0*/  USHF.R.U32.HI UR6, URZ, 0x4, UR6 ;  /* 0x000000043f067899 */ /* 0x000fe40008011606 */
[----:B------:R-:W-:Y:S02]  /*10e0*/  ULOP3.LUT UR5, UR5, 0x3fff, URZ, 0xc0, !UPT ;  /* 0x00003fff05057892 */ /* 0x000fe4000f8ec03f */
[----:B------:R-:W-:Y:S02]  /*10f0*/  ULOP3.LUT UR6, UR6, 0x3fff, URZ, 0xc0, !UPT ;  /* 0x00003fff06067892 */ /* 0x000fe4000f8ec03f */
[----:B------:R-:W-:-:S02]  /*1100*/  ULOP3.LUT UR14, UR5, 0x10000, URZ, 0xfc, !UPT ;  /* 0x00010000050e7892 */ /* 0x000fc4000f8efc3f */
[----:B------:R-:W-:-:S12]  /*1110*/  ULOP3.LUT UR15, UR6, 0x2000000, URZ, 0xfc, !UPT ;  /* 0x02000000060f7892 */ /* 0x000fd8000f8efc3f */
.L_x_23:
[----:B------:R-:W-:-:S13]  /*1120*/  ISETP.NE.AND P1, PT, R13, 0x3, PT ;  /* 0x000000030d00780c */ /* 0x000fda0003f25270 */
[----:B------:R-:W-:Y:S05]  /*1130*/  @!P1 BRA `(.L_x_19) ;  /* 0x0000000000049947 */ /* 0x000fea0003800000 */
[----:B------:R-:W-:Y:S01]  /*1140*/  BPT.TRAP 0x1 ;  /* 0x000000040000795c */ /* 0x000fe20000300000 */
.L_x_19:
[----:B------:R-:W-:Y:S01]  /*1150*/  SHF.L.U32 R10, R12, 0x1f, RZ ;  /* 0x0000001f0c0a7819 */ /* 0x000fe200000006ff */
[----:B------:R-:W-:-:S12]  /*1160*/  ULEA UR5, UR4, UR7, 0x3 ;  /* 0x0000000704057291 */ /* 0x000fd8000f8e183f */
.L_x_20:
[----:B0-----:R-:W-:-:S04]  /*1170*/  IMAD.U32 R11, RZ, RZ, UR5 ;  /* 0x00000005ff0b7e24 */ /* 0x001fc8000f8e00ff */
[----:B------:R0:W1:Y:S03]  /*1180*/  SYNCS.PHASECHK.TRANS64.TRYWAIT P0, [R11+URZ+0x36000], R10 ;  /* 0x0360000a0b0075a7 */ /* 0x000066000800017f */
[----:B-1----:R-:W-:Y:S05]  /*1190*/  @!P0 NANOSLEEP.SYNCS 0x989680 ;  /* 0x009896800000895d */ /* 0x002fea0003900000 */
[----:B------:R-:W1:Y:S02]  /*11a0*/  @!P0 SYNCS.PHASECHK.TRANS64 P0, [R11+URZ+0x36000], R10 ;  /* 0x0360000a0b0085a7 */ /* 0x000e64000800007f */
[----:B-1----:R-:W-:Y:S05]  /*11b0*/  @!P0 BRA `(.L_x_20) ;  /* 0xfffffffc00ec8947 */ /* 0x002fea000383ffff */
[----:B------:R-:W-:Y:S01]  /*11c0*/  ULEA UR5, UR4, UR14, 0x9 ;  /* 0x0000000e04057291 */ /* 0x000fe2000f8e483f */
[----:B------:R-:W-:Y:S01]  /*11d0*/  WARPGROUP.ARRIVE ;  /* 0x00000000000079c5 */ /* 0x000fe20000000000 */
[----:B------:R-:W-:Y:S01]  /*11e0*/  ULEA UR6, UR4, UR15, 0xa ;  /* 0x0000000f04067291 */ /* 0x000fe2000f8e503f */
[----:B------:R-:W-:Y:S01]  /*11f0*/  UMOV UR9, 0x40000040 ;  /* 0x4000004000097882 */ /* 0x000fe20000000000 */
[----:B------:R-:W-:-:S03]  /*1200*/  UMOV UR11, 0x40000040 ;  /* 0x40000040000b7882 */ /* 0x000fc60000000000 */
[----:B------:R-:W-:Y:S02]  /*1210*/  UMOV UR8, UR5 ;  /* 0x0000000500087c82 */ /* 0x000fe40008000000 */
[----:B------:R-:W-:Y:S02]  /*1220*/  UMOV UR10, UR6 ;  /* 0x00000006000a7c82 */ /* 0x000fe40008000000 */
[----:B------:R-:W-:Y:S01]  /*1230*/  HGMMA.64x128x16.F32.BF16 R24, gdesc[UR8].tnspB, R24, UP0 ;  /* 0x41e00000081879f0 */ /* 0x000fe2000bf01818 */
        /* <DEDUP_REMOVED lines=14> */
[----:B------:R-:W-:Y:S03]  /*1320*/  HGMMA.64x128x16.F32.BF16 R24, gdesc[UR8].tnspB, R24, gsb0 ;  /* 0x41e00000081879f0 */ /* 0x000fe60008001818 */
[----:B------:R-:W-:Y:S02]  /*1330*/  WARPGROUP.DEPBAR.LE gsb0, 0x1 ;  /* 0x00008000000079c5 */ /* 0x000fe40000010100 */
[----:B------:R-:W-:Y:S05]  /*1340*/  @!P1 BRA `(.L_x_21) ;  /* 0x0000000000049947 */ /* 0x000fea0003800000 */
[----:B------:R-:W-:Y:S01]  /*1350*/  BPT.TRAP 0x1 ;  /* 0x000000040000795c */ /* 0x000fe20000300000 */
.L_x_21:
[----:B------:R-:W-:-:S13]  /*1360*/  ISETP.NE.AND P0, PT, R5, RZ, PT ;  /* 0x000000ff0500720c */ /* 0x000fda0003f05270 */
[----:B0-----:R-:W-:-:S05]  /*1370*/  @P0 LEA R10, R9, UR7, 0x3 ;  /* 0x00000007090a0c11 */ /* 0x001fca000f8e18ff */
[----:B------:R-:W-:-:S05]  /*1380*/  @P0 VIADD R10, R10, 0x36048 ;  /* 0x000360480a0a0836 */ /* 0x000fca0000000000 */
[----:B------:R-:W-:-:S04]  /*1390*/  @P0 PRMT R10, R3, 0x654, R10 ;  /* 0x00000654030a0816 */ /* 0x000fc8000000000a */
[----:B------:R0:W-:Y:S01]  /*13a0*/  @P0 SYNCS.ARRIVE.TRANS64.RED.A1T0 RZ, [R10+URZ], RZ ;  /* 0x000000ff0aff09a7 */ /* 0x0001e2000810043f */
[----:B------:R-:W-:-:S13]  /*13b0*/  ISETP.GT.U32.AND P0, PT, R4, 0x1, PT ;  /* 0x000000010400780c */ /* 0x000fda0003f04070 */
[----:B0-----:R-:W-:Y:S05]  /*13c0*/  @P0 BRA `(.L_x_22) ;  /* 0x0000000000040947 */ /* 0x001fea0003800000 */
[----:B------:R-:W-:Y:S01]  /*13d0*/  BPT.TRAP 0x1 ;  /* 0x000000040000795c */ /* 0x000fe20000300000 */
.L_x_22:
[----:B------:R-:W-:Y:S01]  /*13e0*/  UIADD3 UR4, UR4, 0x1, URZ ;  /* 0x0000000104047890 */ /* 0x000fe2000fffe03f */
[C---:B------:R-:W-:Y:S01]  /*13f0*/  ISETP.GT.AND P1, PT, R8.reuse, 0x1, PT ;  /* 0x000000010800780c */ /* 0x040fe20003f24270 */
[----:B------:R-:W-:Y:S02]  /*1400*/  VIADD R9, R9, 0x1 ;  /* 0x0000000109097836 */ /* 0x000fe40000000000 */
[----:B------:R-:W-:Y:S01]  /*1410*/  UISETP.NE.AND UP0, UPT, UR4, 0x9, UPT ;  /* 0x000000090400788c */ /* 0x000fe2000bf05270 */
[----:B------:R-:W-:Y:S02]  /*1420*/  VIADD R8, R8, 0xffffffff ;  /* 0xffffffff08087836 */ /* 0x000fe40000000000 */
[C---:B------:R-:W-:Y:S01]  /*1430*/  ISETP.NE.AND P0, PT, R9.reuse, 0x9, PT ;  /* 0x000000090900780c */ /* 0x040fe20003f05270 */
[----:B------:R-:W-:Y:S02]  /*1440*/  USEL UR5, URZ, 0x1, UP0 ;  /* 0x000000013f057887 */ /* 0x000fe40008000000 */
[----:B------:R-:W-:Y:S01]  /*1450*/  USEL UR4, UR4, URZ, UP0 ;  /* 0x0000003f04047287 */ /* 0x000fe20008000000 */
[----:B------:R-:W-:Y:S01]  /*1460*/  SEL R9, R9, RZ, P0 ;  /* 0x000000ff09097207 */ /* 0x000fe20000000000 */
[----:B------:R-:W-:-:S02]  /*1470*/  UPLOP3.LUT UP0, UPT, UPT, UPT, UPT, 0x80, 0x0 ;  /* 0x000000000000789c */ /* 0x000fc40003f0f070 */
[----:B------:R-:W-:Y:S01]  /*1480*/  LOP3.LUT R12, R12, UR5, RZ, 0x3c, !PT ;  /* 0x000000050c0c7c12 */ /* 0x000fe2000f8e3cff */
[----:B------:R-:W-:Y:S08]  /*1490*/  @P1 BRA `(.L_x_23) ;  /* 0xfffffffc00201947 */ /* 0x000ff0000383ffff */
.L_x_18:
[----:B------:R-:W-:Y:S01]  /*14a0*/  ISETP.GE.AND P0, PT, R6, 0x1, PT ;  /* 0x000000010600780c */ /* 0x000fe20003f06270 */
[----:B------:R-:W-:-:S12]  /*14b0*/  WARPGROUP.DEPBAR.LE gsb0, 0x0 ;  /* 0x00008000000079c5 */ /* 0x000fd80000010000 */
[----:B------:R-:W-:Y:S05]  /*14c0*/  @!P0 BRA `(.L_x_24) ;  /* 0x0000000000548947 */ /* 0x000fea0003800000 */
[----:B------:R-:W-:-:S04]  /*14d0*/  LOP3.LUT R6, R4, 0x1, RZ, 0xfc, !PT ;  /* 0x0000000104067812 */ /* 0x000fc800078efcff */
[----:B------:R-:W-:-:S13]  /*14e0*/  ISETP.NE.AND P0, PT, R6, 0x3, PT ;  /* 0x000000030600780c */ /* 0x000fda0003f05270 */
[----:B------:R-:W-:Y:S05]  /*14f0*/  @!P0 BRA `(.L_x_25) ;  /* 0x0000000000048947 */ /* 0x000fea0003800000 */
[----:B------:R-:W-:Y:S01]  /*1500*/  BPT.TRAP 0x1 ;  /* 0x000000040000795c */ /* 0x000fe20000300000 */
.L_x_25:
[----:B------:R-:W-:Y:S01]  /*1510*/  ISETP.NE.AND P0, PT, R5, RZ, PT ;  /* 0x000000ff0500720c */ /* 0x000fe20003f05270 */
[----:B------:R-:W-:Y:S01]  /*1520*/  BSSY B0, `(.L_x_26) ;  /* 0x000000d000007945 */ /* 0x000fe20003800000 */
[----:B------:R-:W-:-:S11]  /*1530*/  ISETP.GT.U32.AND P1, PT, R4, 0x1, PT ;  /* 0x000000010400780c */ /* 0x000fd60003f24070 */
[----:B------:R-:W-:Y:S05]  /*1540*/  @!P0 BRA `(.L_x_27) ;  /* 0x0000000000288947 */ /* 0x000fea0003800000 */
[----:B------:R-:W0:Y:S01]  /*1550*/  S2R R6, SR_CgaCtaId ;  /* 0x0000000000067919 */ /* 0x000e220000008800 */
[----:B------:R-:W-:-:S05]  /*1560*/  IMAD.WIDE.U32 R4, R7, 0x38e38e39, RZ ;  /* 0x38e38e3907047825 */ /* 0x000fca00078e00ff */
[----:B------:R-:W-:Y:S02]  /*1570*/  SHF.R.U32.HI R4, RZ, 0x1, R5 ;  /* 0x00000001ff047819 */ /* 0x000fe40000011605 */
[----:B------:R-:W-:-:S03]  /*1580*/  MOV R5, 0x400 ;  /* 0x0000040000057802 */ /* 0x000fc60000000f00 */
[----:B------:R-:W-:Y:S01]  /*1590*/  IMAD R7, R4, -0x9, R7 ;  /* 0xfffffff704077824 */ /* 0x000fe200078e0207 */
[----:B0-----:R-:W-:-:S05]  /*15a0*/  LEA R6, R6, R5, 0x18 ;  /* 0x0000000506067211 */ /* 0x001fca00078ec0ff */
[----:B------:R-:W-:-:S04]  /*15b0*/  IMAD R7, R7, 0x8, R6 ;  /* 0x0000000807077824 */ /* 0x000fc800078e0206 */
[----:B------:R-:W-:-:S05]  /*15c0*/  VIADD R4, R7, 0x36048 ;  /* 0x0003604807047836 */ /* 0x000fca0000000000 */
[----:B------:R-:W-:-:S04]  /*15d0*/  PRMT R4, R3, 0x654, R4 ;  /* 0x0000065403047816 */ /* 0x000fc80000000004 */
[----:B------:R0:W-:Y:S03]  /*15e0*/  SYNCS.ARRIVE.TRANS64.RED.A1T0 RZ, [R4+URZ], RZ ;  /* 0x000000ff04ff79a7 */ /* 0x0001e6000810043f */
.L_x_27:
[----:B------:R-:W-:Y:S05]  /*15f0*/  BSYNC B0 ;  /* 0x0000000000007941 */ /* 0x000fea0003800000 */
.L_x_26:
[----:B------:R-:W-:Y:S05]  /*1600*/  @P1 BRA `(.L_x_24) ;  /* 0x0000000000041947 */ /* 0x000fea0003800000 */
[----:B------:R-:W-:Y:S01]  /*1610*/  BPT.TRAP 0x1 ;  /* 0x000000040000795c */ /* 0x000fe20000300000 */
.L_x_24:
[----:B------:R-:W0:Y:S01]  /*1620*/  S2R R3, SR_TID.X ;  /* 0x0000000000037919 */ /* 0x000e220000002100 */
[----:B------:R-:W-:Y:S01]  /*1630*/  ULDC.64 UR4, c[0x0][0x280] ;  /* 0x0000a00000047ab9 */ /* 0x000fe20000000a00 */
[----:B------:R-:W1:Y:S01]  /*1640*/  S2R R5, SR_CTAID.Y ;  /* 0x0000000000057919 */ /* 0x000e620000002600 */
[----:B------:R-:W4:Y:S01]  /*1650*/  S2R R15, SR_CTAID.X ;  /* 0x00000000000f7919 */ /* 0x000f220000002500 */
[----:B0-----:R-:W-:-:S04]  /*1660*/  SHF.R.S32.HI R4, RZ, 0x1f, R3 ;  /* 0x0000001fff047819 */ /* 0x001fc80000011403 */
[----:B------:R-:W-:-:S04]  /*1670*/  LEA.HI R4, R4, R3, RZ, 0x7 ;  /* 0x0000000304047211 */ /* 0x000fc800078f38ff */
[----:B------:R-:W-:Y:S01]  /*1680*/  LOP3.LUT R4, R4, 0xffffff80, RZ, 0xc0, !PT ;  /* 0xffffff8004047812 */ /* 0x000fe200078ec0ff */
[----:B----4-:R-:W-:-:S04]  /*1690*/  IMAD.SHL.U32 R6, R15, 0x40, RZ ;  /* 0x000000400f067824 */ /* 0x010fc800078e00ff */
[----:B------:R-:W-:Y:S02]  /*16a0*/  IMAD.IADD R8, R3, 0x1, -R4 ;  /* 0x0000000103087824 */ /* 0x000fe400078e0a04 */
[----:B-1----:R-:W-:-:S03]  /*16b0*/  IMAD.SHL.U32 R4, R5, 0x80, RZ ;  /* 0x0000008005047824 */ /* 0x002fc600078e00ff */
[----:B------:R-:W-:Y:S02]  /*16c0*/  SHF.R.S32.HI R7, RZ, 0x1f, R8 ;  /* 0x0000001fff077819 */ /* 0x000fe40000011408 */
[----:B------:R-:W-:Y:S02]  /*16d0*/  ISETP.GE.AND P0, PT, R4, UR5, PT ;  /* 0x0000000504007c0c */ /* 0x000fe4000bf06270 */
[----:B------:R-:W-:Y:S02]  /*16e0*/  LEA.HI R3, R7, R8, RZ, 0x2 ;  /* 0x0000000807037211 */ /* 0x000fe400078f10ff */
[----:B------:R-:W-:Y:S02]  /*16f0*/  ISETP.GE.OR P0, PT, R6, UR4, P0 ;  /* 0x0000000406007c0c */ /* 0x000fe40008706670 */
[--C-:B------:R-:W-:Y:S02]  /*1700*/  SHF.R.S32.HI R10, RZ, 0x2, R3.reuse ;  /* 0x00000002ff0a7819 */ /* 0x100fe40000011403 */
[----:B------:R-:W-:-:S04]  /*1710*/  SHF.R.S32.HI R5, RZ, 0x1f, R3 ;  /* 0x0000001fff057819 */ /* 0x000fc80000011403 */
[----:B------:R-:W-:-:S04]  /*1720*/  LEA.HI R5, R5, R10, RZ, 0x3 ;  /* 0x0000000a05057211 */ /* 0x000fc800078f18ff */
[----:B------:R-:W-:Y:S01]  /*1730*/  LOP3.LUT R5, R5, 0xfffffff8, RZ, 0xc0, !PT ;  /* 0xfffffff805057812 */ /* 0x000fe200078ec0ff */
[----:B------:R-:W-:Y:S06]  /*1740*/  @P0 EXIT ;  /* 0x000000000000094d */ /* 0x000fec0003800000 */
[----:B------:R-:W0:Y:S01]  /*1750*/  LDC.64 R16, c[0x0][0x658] ;  /* 0x00019600ff107b82 */ /* 0x000e220000000a00 */
[----:B------:R-:W-:Y:S01]  /*1760*/  IMAD.IADD R10, R10, 0x1, -R5 ;  /* 0x000000010a0a7824 */ /* 0x000fe200078e0a05 */
[----:B------:R-:W-:Y:S02]  /*1770*/  LOP3.LUT R3, R3, 0x7ffffffc, RZ, 0xc0, !PT ;  /* 0x7ffffffc03037812 */ /* 0x000fe400078ec0ff */
[----:B------:R-:W-:Y:S02]  /*1780*/  LEA.HI R5, R7, R8, RZ, 0x5 ;  /* 0x0000000807057211 */ /* 0x000fe400078f28ff */
[----:B------:R-:W-:Y:S01]  /*1790*/  SHF.R.S32.HI R11, RZ, 0x1f, R10 ;  /* 0x0000001fff0b7819 */ /* 0x000fe2000001140a */
[----:B------:R-:W-:Y:S01]  /*17a0*/  IMAD.IADD R3, R8, 0x1, -R3 ;  /* 0x0000000108037824 */ /* 0x000fe200078e0a03 */
[----:B------:R-:W-:Y:S02]  /*17b0*/  SHF.R.S32.HI R5, RZ, 0x5, R5 ;  /* 0x00000005ff057819 */ /* 0x000fe40000011405 */
[----:B---3-5:R-:W-:Y:S01]  /*17c0*/  FSETP.NEU.AND P1, PT, R2, RZ, PT ;  /* 0x000000ff0200720b */ /* 0x028fe20003f2d000 */
[----:B------:R-:W-:-:S02]  /*17d0*/  IMAD.SHL.U32 R3, R3, 0x2, RZ ;  /* 0x0000000203037824 */ /* 0x000fc400078e00ff */
[----:B------:R-:W-:-:S03]  /*17e0*/  IMAD.WIDE R14, R15, 0x40, R10 ;  /* 0x000000400f0e7825 */ /* 0x000fc600078e020a */
[----:B------:R-:W-:Y:S01]  /*17f0*/  SHF.R.S32.HI R9, RZ, 0x1f, R3 ;  /* 0x0000001fff097819 */ /* 0x000fe20000011403 */
[C---:B------:R-:W-:Y:S01]  /*1800*/  IMAD R7, R5.reuse, -0x10, -R6 ;  /* 0xfffffff005077824 */ /* 0x040fe200078e0a06 */
[C---:B------:R-:W-:Y:S01]  /*1810*/  IADD3 R8, P0, R4.reuse, R3, RZ ;  /* 0x0000000304087210 */ /* 0x040fe20007f1e0ff */
[----:B------:R-:W-:Y:S01]  /*1820*/  IMAD.WIDE R14, R5, 0x10, R14 ;  /* 0x00000010050e7825 */ /* 0x000fe200078e020e */
[----:B------:R-:W-:Y:S02]  /*1830*/  IADD3 R3, -R3, UR5, -R4 ;  /* 0x0000000503037c10 */ /* 0x000fe4000fffe904 */
[----:B------:R-:W-:Y:S01]  /*1840*/  LEA.HI.X.SX32 R9, R4, R9, 0x1, P0 ;  /* 0x0000000904097211 */ /* 0x000fe200000f0eff */
[-C--:B0-----:R-:W-:Y:S01]  /*1850*/  IMAD R4, R15, R16.reuse, RZ ;  /* 0x000000100f047224 */ /* 0x081fe200078e02ff */
[----:B------:R-:W-:Y:S02]  /*1860*/  IADD3 R10, R7, UR4, -R10 ;  /* 0x00000004070a7c10 */ /* 0x000fe4000fffe80a */
[----:B------:R-:W-:Y:S01]  /*1870*/  ISETP.GT.AND P0, PT, R3, RZ, PT ;  /* 0x000000ff0300720c */ /* 0x000fe20003f04270 */
[----:B------:R-:W-:Y:S01]  /*1880*/  IMAD.WIDE.U32 R12, R14, R16, R8 ;  /* 0x000000100e0c7225 */ /* 0x000fe200078e0008 */
[----:B------:R-:W-:-:S02]  /*1890*/  SHF.L.U64.HI R11, R16, 0x3, R17 ;  /* 0x00000003100b7819 */ /* 0x000fc40000010211 */
[----:B------:R-:W-:Y:S01]  /*18a0*/  ISETP.GT.AND P2, PT, R10, RZ, P0 ;  /* 0x000000ff0a00720c */ /* 0x000fe20000744270 */
[----:B------:R-:W-:Y:S02]  /*18b0*/  IMAD R7, R14, R17, R4 ;  /* 0x000000110e077224 */ /* 0x000fe400078e0204 */
[----:B------:R-:W-:Y:S02]  /*18c0*/  IMAD.SHL.U32 R16, R16, 0x8, RZ ;  /* 0x0000000810107824 */ /* 0x000fe400078e00ff */
[----:B------:R-:W-:Y:S01]  /*18d0*/  IMAD.IADD R7, R13, 0x1, R7 ;  /* 0x000000010d077824 */ /* 0x000fe200078e0207 */
[----:B------:R-:W-:Y:S07]  /*18e0*/  @!P1 BRA `(.L_x_28) ;  /* 0x0000002c00f49947 */ /* 0x000fee0003800000 */
[----:B------:R-:W-:Y:S01]  /*18f0*/  ULDC.64 UR6, c[0x0][0x630] ;  /* 0x00018c0000067ab9 */ /* 0x000fe20000000a00 */
[----:B------:R-:W-:Y:S01]  /*1900*/  ULDC.64 UR8, c[0x0][0x628] ;  /* 0x00018a0000087ab9 */ /* 0x000fe20000000a00 */
[----:B------:R-:W-:Y:S01]  /*1910*/  IMAD R13, R15, UR6, RZ ;  /* 0x000000060f0d7c24 */ /* 0x000fe2000f8e02ff */
[----:B------:R-:W-:Y:S01]  /*1920*/  ULDC.64 UR4, c[0x0][0x650] ;  /* 0x0001940000047ab9 */ /* 0x000fe20000000a00 */
[----:B------:R-:W-:-:S04]  /*1930*/  IMAD.WIDE.U32 R18, R14, UR6, R8 ;  /* 0x000000060e127c25 */ /* 0x000fc8000f8e0008 */
[----:B------:R-:W-:Y:S01]  /*1940*/  IMAD R13, R14, UR7, R13 ;  /* 0x000000070e0d7c24 */ /* 0x000fe2000f8e020d */
[----:B------:R-:W-:-:S03]  /*1950*/  LEA R4, P1, R18, UR8, 0x1 ;  /* 0x0000000812047c11 */ /* 0x000fc6000f8208ff */
[----:B------:R-:W-:-:S05]  /*1960*/  IMAD.IADD R5, R19, 0x1, R13 ;  /* 0x0000000113057824 */ /* 0x000fca00078e020d */
[----:B------:R-:W-:-:S05]  /*1970*/  LEA.HI.X R5, R18, UR9, R5, 0x1, P1 ;  /* 0x0000000912057c11 */ /* 0x000fca00088f0c05 */
[----:B------:R-:W3:Y:S01]  /*1980*/  @P2 LDG.E.LTC128B.U16 R17, desc[UR12][R4.64] ;  /* 0x0000000c04112981 */ /* 0x000ee2000c1e1520 */
[C---:B------:R-:W-:Y:S01]  /*1990*/  LEA R6, P4, R12.reuse, UR4, 0x1 ;  /* 0x000000040c067c11 */ /* 0x040fe2000f8808ff */
[----:B------:R-:W-:Y:S01]  /*19a0*/  BSSY B0, `(.L_x_29) ;  /* 0x000000b000007945 */ /* 0x000fe20003800000 */
[----:B------:R-:W-:Y:S02]  /*19b0*/  ISETP.GT.AND P1, PT, R3, 0x1, PT ;  /* 0x000000010300780c */ /* 0x000fe40003f24270 */
[----:B------:R-:W-:Y:S02]  /*19c0*/  LEA.HI.X R7, R12, UR5, R7, 0x1, P4 ;  /* 0x000000050c077c11 */ /* 0x000fe4000a0f0c07 */
[----:B------:R-:W-:Y:S01]  /*19d0*/  ISETP.GT.AND P3, PT, R10, RZ, P1 ;  /* 0x000000ff0a00720c */ /* 0x000fe20000f64270 */
[----:B---3--:R-:W-:-:S04]  /*19e0*/  IMAD.U32 R19, R17, 0x10000, RZ ;  /* 0x0001000011137824 */ /* 0x008fc800078e00ff */
[----:B------:R-:W-:-:S04]  /*19f0*/  FMUL R19, R19, R2 ;  /* 0x0000000213137220 */ /* 0x000fc80000400000 */
[----:B--2---:R-:W-:-:S05]  /*1a00*/  FFMA R19, R24, R0, R19 ;  /* 0x0000000018137223 */ /* 0x004fca0000000013 */
[----:B------:R-:W-:-:S05]  /*1a10*/  F2FP.BF16.F32.PACK_AB R19, RZ, R19 ;  /* 0x00000013ff13723e */ /* 0x000fca00000010ff */
[----:B------:R0:W-:Y:S01]  /*1a20*/  @P2 STG.E.U16 desc[UR12][R6.64], R19 ;  /* 0x0000001306002986 */ /* 0x0001e2000c10150c */
[----:B------:R-:W-:Y:S05]  /*1a30*/  @!P3 BRA `(.L_x_30) ;  /* 0x000000000004b947 */ /* 0x000fea0003800000 */
[----:B------:R1:W5:Y:S02]  /*1a40*/  LDG.E.LTC128B.U16 R17, desc[UR12][R4.64+0x2] ;  /* 0x0000020c04117981 */ /* 0x000364000c1e1520 */
.L_x_30:
[----:B------:R-:W-:Y:S05]  /*1a50*/  BSYNC B0 ;  /* 0x0000000000007941 */ /* 0x000fea0003800000 */
.L_x_29:
[----:B------:R-:W-:Y:S01]  /*1a60*/  USHF.L.U32 UR5, UR6, 0x3, URZ ;  /* 0x0000000306057899 */ /* 0x000fe2000800063f */
[----:B-----5:R-:W-:Y:S01]  /*1a70*/  IMAD.U32 R15, R17, 0x10000, RZ ;  /* 0x00010000110f7824 */ /* 0x020fe200078e00ff */
[----:B------:R-:W-:Y:S01]  /*1a80*/  USHF.L.U64.HI UR4, UR6, 0x3, UR7 ;  /* 0x0000000306047899 */ /* 0x000fe20008010207 */
[----:B------:R-:W-:Y:S02]  /*1a90*/  ISETP.GT.AND P0, PT, R10, 0x8, P0 ;  /* 0x000000080a00780c */ /* 0x000fe40000704270 */
[----:B------:R-:W-:Y:S01]  /*1aa0*/  FMUL R12, R15, R2 ;  /* 0x000000020f0c7220 */ /* 0x000fe20000400000 */
[----:B------:R-:W-:Y:S02]  /*1ab0*/  IMAD.U32 R18, RZ, RZ, UR5 ;  /* 0x00000005ff127e24 */ /* 0x000fe4000f8e00ff */
[----:B0-----:R-:W-:Y:S02]  /*1ac0*/  IMAD.U32 R19, RZ, RZ, UR4 ;  /* 0x00000004ff137e24 */ /* 0x001fe4000f8e00ff */
[----:B------:R-:W-:Y:S01]  /*1ad0*/  FFMA R12, R25, R0, R12 ;  /* 0x00000000190c7223 */ /* 0x000fe2000000000c */
[----:B------:R-:W-:-:S04]  /*1ae0*/  IMAD.WIDE.U32 R18, R14, UR6, R18 ;  /* 0x000000060e127c25 */ /* 0x000fc8000f8e0012 */
[----:B------:R-:W-:Y:S02]  /*1af0*/  F2FP.BF16.F32.PACK_AB R12, RZ, R12 ;  /* 0x0000000cff0c723e */ /* 0x000fe400000010ff */
[----:B------:R-:W-:-:S03]  /*1b00*/  IADD3 R14, P2, R8, R18, RZ ;  /* 0x00000012080e7210 */ /* 0x000fc60007f5e0ff */
[----:B------:R0:W-:Y:S01]  /*1b10*/  @P3 STG.E.U16 desc[UR12][R6.64+0x2], R12 ;  /* 0x0000020c06003986 */ /* 0x0001e2000c10150c */
[----:B------:R-:W-:Y:S02]  /*1b20*/  IADD3.X R9, R9, R13, R19, P2, !PT ;  /* 0x0000000d09097210 */ /* 0x000fe400017fe413 */
[----:B------:R-:W-:-:S04]  /*1b30*/  LEA R8, P2, R14, UR8, 0x1 ;  /* 0x000000080e087c11 */ /* 0x000fc8000f8408ff */
[----:B------:R-:W-:Y:S02]  /*1b40*/  LEA.HI.X R9, R14, UR9, R9, 0x1, P2 ;  /* 0x000000090e097c11 */ /* 0x000fe400090f0c09 */
[----:B------:R-:W-:-:S06]  /*1b50*/  PRMT R14, R17, 0x7610, R14 ;  /* 0x00007610110e7816 */ /* 0x000fcc000000000e */
[----:B------:R-:W2:Y:S01]  /*1b60*/  @P0 LDG.E.LTC128B.U16 R14, desc[UR12][R8.64] ;  /* 0x0000000c080e0981 */ /* 0x000ea2000c1e1520 */
[C---:B------:R-:W-:Y:S01]  /*1b70*/  SHF.L.U64.HI R11, R16.reuse, 0x1, R11 ;  /* 0x00000001100b7819 */ /* 0x040fe2000001020b */
[----:B------:R-:W-:Y:S01]  /*1b80*/  BSSY B0, `(.L_x_31) ;  /* 0x000000b000007945 */ /* 0x000fe20003800000 */
[----:B------:R-:W-:Y:S02]  /*1b90*/  LEA R16, P2, R16, R6, 0x1 ;  /* 0x0000000610107211 */ /* 0x000fe400078408ff */
[----:B------:R-:W-:-:S03]  /*1ba0*/  ISETP.GT.AND P1, PT, R10, 0x8, P1 ;  /* 0x000000080a00780c */ /* 0x000fc60000f24270 */
[----:B------:R-:W-:Y:S02]  /*1bb0*/  IMAD.X R17, R11, 0x1, R7, P2 ;  /* 0x000000010b117824 */ /* 0x000fe400010e0607 */
[----:B--2---:R-:W-:-:S04]  /*1bc0*/  IMAD.U32 R13, R14, 0x10000, RZ ;  /* 0x000100000e0d7824 */ /* 0x004fc800078e00ff */
[----:B------:R-:W-:-:S04]  /*1bd0*/  FMUL R13, R13, R2 ;  /* 0x000000020d0d7220 */ /* 0x000fc80000400000 */
[----:B------:R-:W-:-:S05]  /*1be0*/  FFMA R13, R26, R0, R13 ;  /* 0x000000001a0d7223 */ /* 0x000fca000000000d */
[----:B------:R-:W-:-:S05]  /*1bf0*/  F2FP.BF16.F32.PACK_AB R13, RZ, R13 ;  /* 0x0000000dff0d723e */ /* 0x000fca00000010ff */
[----:B------:R0:W-:Y:S01]  /*1c00*/  @P0 STG.E.U16 desc[UR12][R16.64], R13 ;  /* 0x0000000d10000986 */ /* 0x0001e2000c10150c */
[----:B------:R-:W-:Y:S05]  /*1c10*/  @!P1 BRA `(.L_x_32) ;  /* 0x0000000000049947 */ /* 0x000fea0003800000 */
[----:B------:R2:W5:Y:S02]  /*1c20*/  LDG.E.LTC128B.U16 R14, desc[UR12][R8.64+0x2] ;  /* 0x0000020c080e7981 */ /* 0x000564000c1e1520 */
.L_x_32:
[----:B------:R-:W-:Y:S05]  /*1c30*/  BSYNC B0 ;  /* 0x0000000000007941 */ /* 0x000fea0003800000 */
.L_x_31:
[----:B-----5:R-:W-:Y:S01]  /*1c40*/  IMAD.U32 R11, R14, 0x10000, RZ ;  /* 0x000100000e0b7824 */ /* 0x020fe200078e00ff */
[----:B------:R-:W-:Y:S01]  /*1c50*/  ISETP.GT.AND P0, PT, R3, 0x8, PT ;  /* 0x000000080300780c */ /* 0x000fe20003f04270 */
[----:B0-----:R-:W-:Y:S01]  /*1c60*/  @P1 IMAD.MOV.U32 R13, RZ, RZ, R17 ;  /* 0x000000ffff0d1224 */ /* 0x001fe200078e0011 */
[----:B------:R-:W-:Y:S01]  /*1c70*/  BSSY B0, `(.L_x_33) ;  /* 0x000000a000007945 */ /* 0x000fe20003800000 */
[----:B------:R-:W-:Y:S01]  /*1c80*/  FMUL R12, R11, R2 ;  /* 0x000000020b0c7220 */ /* 0x000fe20000400000 */
[----:B------:R-:W-:-:S03]  /*1c90*/  ISETP.GT.AND P2, PT, R10, RZ, P0 ;  /* 0x000000ff0a00720c */ /* 0x000fc60000744270 */
[----:B------:R-:W-:-:S05]  /*1ca0*/  FFMA R12, R27, R0, R12 ;  /* 0x000000001b0c7223 */ /* 0x000fca000000000c */
[----:B------:R-:W-:-:S04]  /*1cb0*/  F2FP.BF16.F32.PACK_AB R12, RZ, R12 ;  /* 0x0000000cff0c723e */ /* 0x000fc800000010ff */
[----:B------:R-:W-:Y:S01]  /*1cc0*/  PRMT R11, R12, 0x7610, R11 ;  /* 0x000076100c0b7816 */ /* 0x000fe2000000000b */
[----:B------:R-:W-:-:S05]  /*1cd0*/  @P1 IMAD.MOV.U32 R12, RZ, RZ, R16 ;  /* 0x000000ffff0c1224 */ /* 0x000fca00078e0010 */
[----:B------:R0:W-:Y:S01]  /*1ce0*/  @P1 STG.E.U16 desc[UR12][R12.64+0x2], R11 ;  /* 0x0000020b0c001986 */ /* 0x0001e2000c10150c */
[----:B------:R-:W-:Y:S05]  /*1cf0*/  @!P2 BRA `(.L_x_34) ;  /* 0x000000000004a947 */ /* 0x000fea0003800000 */
[----:B------:R3:W5:Y:S02]  /*1d00*/  LDG.E.LTC128B.U16 R14, desc[UR12][R4.64+0x10] ;  /* 0x0000100c040e7981 */ /* 0x000764000c1e1520 */
.L_x_34:
[----:B------:R-:W-:Y:S05]  /*1d10*/  BSYNC B0 ;  /* 0x0000000000007941 */ /* 0x000fea0003800000 */
.L_x_33:
[----:B0----5:R-:W-:Y:S01]  /*1d20*/  IMAD.U32 R11, R14, 0x10000, RZ ;  /* 0x000100000e0b7824 */ /* 0x021fe200078e00ff */
[----:B------:R-:W-:Y:S01]  /*1d30*/  ISETP.GT.AND P1, PT, R3, 0x9, PT ;  /* 0x000000090300780c */ /* 0x000fe20003f24270 */
[----:B------:R-:W-:Y:S02]  /*1d40*/  BSSY B0, `(.L_x_35) ;  /* 0x0000008000007945 */ /* 0x000fe40003800000 */
[----:B------:R-:W-:Y:S01]  /*1d50*/  FMUL R11, R11, R2 ;  /* 0x000000020b0b7220 */ /* 0x000fe20000400000 */
[----:B------:R-:W-:-:S03]  /*1d60*/  ISETP.GT.AND P3, PT, R10, RZ, P1 ;  /* 0x000000ff0a00720c */ /* 0x000fc60000f64270 */
[----:B------:R-:W-:-:S05]  /*1d70*/  FFMA R11, R28, R0, R11 ;  /* 0x000000001c0b7223 */ /* 0x000fca000000000b */
[----:B------:R-:W-:-:S05]  /*1d80*/  F2FP.BF16.F32.PACK_AB R11, RZ, R11 ;  /* 0x0000000bff0b723e */ /* 0x000fca00000010ff */
[----:B------:R0:W-:Y:S01]  /*1d90*/  @P2 STG.E.U16 desc[UR12][R6.64+0x10], R11 ;  /* 0x0000100b06002986 */ /* 0x0001e2000c10150c */
[----:B------:R-:W-:Y:S05]  /*1da0*/  @!P3 BRA `(.L_x_36) ;  /* 0x000000000004b947 */ /* 0x000fea0003800000 */
[----:B------:R4:W5:Y:S02]  /*1db0*/  LDG.E.LTC128B.U16 R14, desc[UR12][R4.64+0x12] ;  /* 0x0000120c040e7981 */ /* 0x000964000c1e1520 */
.L_x_36:
[----:B------:R-:W-:Y:S05]  /*1dc0*/  BSYNC B0 ;  /* 0x0000000000007941 */ /* 0x000fea0003800000 */
.L_x_35:
[----:B0----5:R-:W-:Y:S01]  /*1dd0*/  IMAD.U32 R11, R14, 0x10000, RZ ;  /* 0x000100000e0b7824 */ /* 0x021fe200078e00ff */
[----:B------:R-:W-:Y:S01]  /*1de0*/  ISETP.GT.AND P0, PT, R10, 0x8, P0 ;  /* 0x000000080a00780c */ /* 0x000fe20000704270 */
[----:B------:R-:W-:Y:S02]  /*1df0*/  BSSY B0, `(.L_x_37) ;  /* 0x0000007000007945 */ /* 0x000fe40003800000 */
[----:B------:R-:W-:-:S04]  /*1e00*/  FMUL R12, R11, R2 ;  /* 0x000000020b0c7220 */ /* 0x000fc80000400000 */
[----:B------:R-:W-:-:S05]  /*1e10*/  FFMA R12, R29, R0, R12 ;  /* 0x000000001d0c7223 */ /* 0x000fca000000000c */
[----:B------:R-:W-:-:S05]  /*1e20*/  F2FP.BF16.F32.PACK_AB R12, RZ, R12 ;  /* 0x0000000cff0c723e */ /* 0x000fca00000010ff */
[----:B------:R0:W-:Y:S01]  /*1e30*/  @P3 STG.E.U16 desc[UR12][R6.64+0x12], R12 ;  /* 0x0000120c06003986 */ /* 0x0001e2000c10150c */
[----:B------:R-:W-:Y:S05]  /*1e40*/  @!P0 BRA `(.L_x_38) ;  /* 0x0000000000048947 */ /* 0x000fea0003800000 */
[----:B------:R0:W5:Y:S02]  /*1e50*/  LDG.E.LTC128B.U16 R14, desc[UR12][R8.64+0x10] ;  /* 0x0000100c080e7981 */ /* 0x000164000c1e1520 */
.L_x_38:
[----:B------:R-:W-:Y:S05]  /*1e60*/  BSYNC B0 ;  /* 0x0000000000007941 */ /* 0x000fea0003800000 */
.L_x_37:
[----:B-----5:R-:W-:Y:S01]  /*1e70*/  IMAD.U32 R11, R14, 0x10000, RZ ;  /* 0x000100000e0b7824 */ /* 0x020fe200078e00ff */
[----:B------:R-:W-:Y:S01]  /*1e80*/  ISETP.GT.AND P1, PT, R10, 0x8, P1 ;  /* 0x000000080a00780c */ /* 0x000fe20000f24270 */
[----:B0-----:R-:W-:Y:S01]  /*1e90*/  @P0 IMAD.MOV.U32 R12, RZ, RZ, R16 ;  /* 0x000000ffff0c0224 */ /* 0x001fe200078e0010 */
[----:B------:R-:W-:Y:S01]  /*1ea0*/  BSSY B0, `(.L_x_39) ;  /* 0x0000008000007945 */ /* 0x000fe20003800000 */
[----:B------:R-:W-:Y:S01]  /*1eb0*/  FMUL R11, R11, R2 ;  /* 0x000000020b0b7220 */ /* 0x000fe20000400000 */
[----:B------:R-:W-:-:S03]  /*1ec0*/  @P0 IMAD.MOV.U32 R13, RZ, RZ, R17 ;  /* 0x000000ffff0d0224 */ /* 0x000fc600078e0011 */
[----:B------:R-:W-:-:S05]  /*1ed0*/  FFMA R11, R30, R0, R11 ;  /* 0x000000001e0b7223 */ /* 0x000fca000000000b */
[----:B------:R-:W-:-:S05]  /*1ee0*/  F2FP.BF16.F32.PACK_AB R11, RZ, R11 ;  /* 0x0000000bff0b723e */ /* 0x000fca00000010ff */
[----:B------:R0:W-:Y:S01]  /*1ef0*/  @P0 STG.E.U16 desc[UR12][R12.64+0x10], R11 ;  /* 0x0000100b0c000986 */ /* 0x0001e2000c10150c */
[----:B------:R-:W-:Y:S05]  /*1f00*/  @!P1 BRA `(.L_x_40) ;  /* 0x0000000000049947 */ /* 0x000fea0003800000 */
[----:B------:R0:W5:Y:S02]  /*1f10*/  LDG.E.LTC128B.U16 R14, desc[UR12][R8.64+0x12] ;  /* 0x0000120c080e7981 */ /* 0x000164000c1e1520 */
.L_x_40:
[----:B------:R-:W-:Y:S05]  /*1f20*/  BSYNC B0 ;  /* 0x0000000000007941 */ /* 0x000fea0003800000 */
.L_x_39:
[----:B0----5:R-:W-:Y:S01]  /*1f30*/  IMAD.U32 R11, R14, 0x10000, RZ ;  /* 0x000100000e0b7824 */ /* 0x021fe200078e00ff */
[----:B------:R-:W-:Y:S01]  /*1f40*/  ISETP.GT.AND P0, PT, R3, 0x10, PT ;  /* 0x000000100300780c */ /* 0x000fe20003f04270 */
[----:B------:R-:W-:Y:S01]  /*1f50*/  @P1 IMAD.MOV.U32 R13, RZ, RZ, R17 ;  /* 0x000000ffff0d1224 */ /* 0x000fe200078e0011 */
        /* <DEDUP_REMOVED lines=10> */
.L_x_42:
[----:B------:R-:W-:Y:S05]  /*2000*/  BSYNC B0 ;  /* 0x0000000000007941 */ /* 0x000fea0003800000 */
.L_x_41:
        /* <DEDUP_REMOVED lines=10> */
.L_x_44:
[----:B------:R-:W-:Y:S05]  /*20b0*/  BSYNC B0 ;  /* 0x0000000000007941 */ /* 0x000fea0003800000 */
.L_x_43:
        /* <DEDUP_REMOVED lines=9> */
.L_x_46:
[----:B------:R-:W-:Y:S05]  /*2150*/  BSYNC B0 ;  /* 0x0000000000007941 */ /* 0x000fea0003800000 */
.L_x_45:
        /* <DEDUP_REMOVED lines=11> */
.L_x_48:
[----:B------:R-:W-:Y:S05]  /*2210*/  BSYNC B0 ;  /* 0x0000000000007941 */ /* 0x000fea0003800000 */
.L_x_47:
        /* <DEDUP_REMOVED lines=13> */
.L_x_50:
[----:B------:R-:W-:Y:S05]  /*22f0*/  BSYNC B0 ;  /* 0x0000000000007941 */ /* 0x000fea0003800000 */
.L_x_49:
        /* <DEDUP_REMOVED lines=10> */
.L_x_52:
[----:B------:R-:W-:Y:S05]  /*23a0*/  BSYNC B0 ;  /* 0x0000000000007941 */ /* 0x000fea0003800000 */
.L_x_51:
        /* <DEDUP_REMOVED lines=9> */
.L_x_54:
[----:B------:R-:W-:Y:S05]  /*2440*/  BSYNC B0 ;  /* 0x0000000000007941 */ /* 0x000fea0003800000 */
.L_x_53:
        /* <DEDUP_REMOVED lines=11> */
.L_x_56:
[----:B------:R-:W-:Y:S05]  /*2500*/  BSYNC B0 ;  /* 0x0000000000007941 */ /* 0x000fea0003800000 */
.L_x_55:
        /* <DEDUP_REMOVED lines=13> */
.L_x_58:
[----:B------:R-:W-:Y:S05]  /*25e0*/  BSYNC B0 ;  /* 0x0000000000007941 */ /* 0x000fea0003800000 */
.L_x_57:
        /* <DEDUP_REMOVED lines=10> */
.L_x_60:
[----:B------:R-:W-:Y:S05]  /*2690*/  BSYNC B0 ;  /* 0x0000000000007941 */ /* 0x000fea0003800000 */
.L_x_59:
        /* <DEDUP_REMOVED lines=9> */
.L_x_62:
[----:B------:R-:W-:Y:S05]  /*2730*/  BSYNC B0 ;  /* 0x0000000000007941 */ /* 0x000fea0003800000 */
.L_x_61:
        /* <DEDUP_REMOVED lines=11> */
.L_x_64:
[----:B------:R-:W-:Y:S05]  /*27f0*/  BSYNC B0 ;  /* 0x0000000000007941 */ /* 0x000fea0003800000 */
.L_x_63:
        /* <DEDUP_REMOVED lines=13> */
.L_x_66:
[----:B------:R-:W-:Y:S05]  /*28d0*/  BSYNC B0 ;  /* 0x0000000000007941 */ /* 0x000fea0003800000 */
.L_x_65:
        /* <DEDUP_REMOVED lines=10> */
.L_x_68:
[----:B------:R-:W-:Y:S05]  /*2980*/  BSYNC B0 ;  /* 0x0000000000007941 */ /* 0x000fea0003800000 */
.L_x_67:
        /* <DEDUP_REMOVED lines=9> */
.L_x_70:
[----:B------:R-:W-:Y:S05]  /*2a20*/  BSYNC B0 ;  /* 0x0000000000007941 */ /* 0x000fea0003800000 */
.L_x_69:
        /* <DEDUP_REMOVED lines=11> */
.L_x_72:
[----:B------:R-:W-:Y:S05]  /*2ae0*/  BSYNC B0 ;  /* 0x0000000000007941 */ /* 0x000fea0003800000 */
.L_x_71:
        /* <DEDUP_REMOVED lines=13> */
.L_x_74:
[----:B------:R-:W-:Y:S05]  /*2bc0*/  BSYNC B0 ;  /* 0x0000000000007941 */ /* 0x000fea0003800000 */
.L_x_73:
        /* <DEDUP_REMOVED lines=10> */
.L_x_76:
[----:B------:R-:W-:Y:S05]  /*2c70*/  BSYNC B0 ;  /* 0x0000000000007941 */ /* 0x000fea0003800000 */
.L_x_75:
        /* <DEDUP_REMOVED lines=9> */
.L_x_78:
[----:B------:R-:W-:Y:S05]  /*2d10*/  BSYNC B0 ;  /* 0x0000000000007941 */ /* 0x000fea0003800000 */
.L_x_77:
        /* <DEDUP_REMOVED lines=11> */
.L_x_80:
[----:B------:R-:W-:Y:S05]  /*2dd0*/  BSYNC B0 ;  /* 0x0000000000007941 */ /* 0x000fea0003800000 */
.L_x_79:
        /* <DEDUP_REMOVED lines=13> */
.L_x_82:
[----:B------:R-:W-:Y:S05]  /*2eb0*/  BSYNC B0 ;  /* 0x0000000000007941 */ /* 0x000fea0003800000 */
.L_x_81:
        /* <DEDUP_REMOVED lines=10> */
.L_x_84:
[----:B------:R-:W-:Y:S05]  /*2f60*/  BSYNC B0 ;  /* 0x0000000000007941 */ /* 0x000fea0003800000 */
.L_x_83:
        /* <DEDUP_REMOVED lines=9> */
.L_x_86:
[----:B------:R-:W-:Y:S05]  /*3000*/  BSYNC B0 ;  /* 0x0000000000007941 */ /* 0x000fea0003800000 */
.L_x_85:
        /* <DEDUP_REMOVED lines=11> */
.L_x_88:
[----:B------:R-:W-:Y:S05]  /*30c0*/  BSYNC B0 ;  /* 0x0000000000007941 */ /* 0x000fea0003800000 */
.L_x_87:
        /* <DEDUP_REMOVED lines=13> */
.L_x_90:
[----:B------:R-:W-:Y:S05]  /*31a0*/  BSYNC B0 ;  /* 0x0000000000007941 */ /* 0x000fea0003800000 */
.L_x_89:
        /* <DEDUP_REMOVED lines=10> */
.L_x_92:
[----:B------:R-:W-:Y:S05]  /*3250*/  BSYNC B0 ;  /* 0x0000000000007941 */ /* 0x000fea0003800000 */
.L_x_91:
        /* <DEDUP_REMOVED lines=9> */
.L_x_94:
[----:B------:R-:W-:Y:S05]  /*32f0*/  BSYNC B0 ;  /* 0x0000000000007941 */ /* 0x000fea0003800000 */
.L_x_93:
        /* <DEDUP_REMOVED lines=11> */
.L_x_96:
[----:B------:R-:W-:Y:S05]  /*33b0*/  BSYNC B0 ;  /* 0x0000000000007941 */ /* 0x000fea0003800000 */
.L_x_95:
        /* <DEDUP_REMOVED lines=13> */
.L_x_98:
[----:B------:R-:W-:Y:S05]  /*3490*/  BSYNC B0 ;  /* 0x0000000000007941 */ /* 0x000fea0003800000 */
.L_x_97:
        /* <DEDUP_REMOVED lines=10> */
.L_x_100:
[----:B------:R-:W-:Y:S05]  /*3540*/  BSYNC B0 ;  /* 0x0000000000007941 */ /* 0x000fea0003800000 */
.L_x_99:
        /* <DEDUP_REMOVED lines=9> */
.L_x_102:
[----:B------:R-:W-:Y:S05]  /*35e0*/  BSYNC B0 ;  /* 0x0000000000007941 */ /* 0x000fea0003800000 */
.L_x_101:
        /* <DEDUP_REMOVED lines=11> */
.L_x_104:
[----:B------:R-:W-:Y:S05]  /*36a0*/  BSYNC B0 ;  /* 0x0000000000007941 */ /* 0x000fea0003800000 */
.L_x_103:
        /* <DEDUP_REMOVED lines=13> */
.L_x_106:
[----:B------:R-:W-:Y:S05]  /*3780*/  BSYNC B0 ;  /* 0x0000000000007941 */ /* 0x000fea0003800000 */
.L_x_105:
        /* <DEDUP_REMOVED lines=10> */
.L_x_108:
[----:B------:R-:W-:Y:S05]  /*3830*/  BSYNC B0 ;  /* 0x0000000000007941 */ /* 0x000fea0003800000 */
.L_x_107:
        /* <DEDUP_REMOVED lines=9> */
.L_x_110:
[----:B------:R-:W-:Y:S05]  /*38d0*/  BSYNC B0 ;  /* 0x0000000000007941 */ /* 0x000fea0003800000 */
.L_x_109:
        /* <DEDUP_REMOVED lines=11> */
.L_x_112:
[----:B------:R-:W-:Y:S05]  /*3990*/  BSYNC B0 ;  /* 0x0000000000007941 */ /* 0x000fea0003800000 */
.L_x_111:
        /* <DEDUP_REMOVED lines=13> */
.L_x_114:
[----:B------:R-:W-:Y:S05]  /*3a70*/  BSYNC B0 ;  /* 0x0000000000007941 */ /* 0x000fea0003800000 */
.L_x_113:
        /* <DEDUP_REMOVED lines=10> */
.L_x_116:
[----:B------:R-:W-:Y:S05]  /*3b20*/  BSYNC B0 ;  /* 0x0000000000007941 */ /* 0x000fea0003800000 */
.L_x_115:
        /* <DEDUP_REMOVED lines=9> */
.L_x_118:
[----:B------:R-:W-:Y:S05]  /*3bc0*/  BSYNC B0 ;  /* 0x0000000000007941 */ /* 0x000fea0003800000 */
.L_x_117:
        /* <DEDUP_REMOVED lines=11> */
.L_x_120:
[----:B------:R-:W-:Y:S05]  /*3c80*/  BSYNC B0 ;  /* 0x0000000000007941 */ /* 0x000fea0003800000 */
.L_x_119:
        /* <DEDUP_REMOVED lines=13> */
.L_x_122:
[----:B------:R-:W-:Y:S05]  /*3d60*/  BSYNC B0 ;  /* 0x0000000000007941 */ /* 0x000fea0003800000 */
.L_x_121:
        /* <DEDUP_REMOVED lines=10> */
.L_x_124:
[----:B------:R-:W-:Y:S05]  /*3e10*/  BSYNC B0 ;  /* 0x0000000000007941 */ /* 0x000fea0003800000 */
.L_x_123:
        /* <DEDUP_REMOVED lines=9> */
.L_x_126:
[----:B------:R-:W-:Y:S05]  /*3eb0*/  BSYNC B0 ;  /* 0x0000000000007941 */ /* 0x000fea0003800000 */
.L_x_125:
        /* <DEDUP_REMOVED lines=11> */
.L_x_128:
[----:B------:R-:W-:Y:S05]  /*3f70*/  BSYNC B0 ;  /* 0x0000000000007941 */ /* 0x000fea0003800000 */
.L_x_127:
        /* <DEDUP_REMOVED lines=13> */
.L_x_130:
[----:B------:R-:W-:Y:S05]  /*4050*/  BSYNC B0 ;  /* 0x0000000000007941 */ /* 0x000fea0003800000 */
.L_x_129:
        /* <DEDUP_REMOVED lines=10> */
.L_x_132:
[----:B------:R-:W-:Y:S05]  /*4100*/  BSYNC B0 ;  /* 0x0000000000007941 */ /* 0x000fea0003800000 */
.L_x_131:
        /* <DEDUP_REMOVED lines=9> */
.L_x_134:
[----:B------:R-:W-:Y:S05]  /*41a0*/  BSYNC B0 ;  /* 0x0000000000007941 */ /* 0x000fea0003800000 */
.L_x_133:
        /* <DEDUP_REMOVED lines=11> */
.L_x_136:
[----:B------:R-:W-:Y:S05]  /*4260*/  BSYNC B0 ;  /* 0x0000000000007941 */ /* 0x000fea0003800000 */
.L_x_135:
        /* <DEDUP_REMOVED lines=13> */
.L_x_138:
[----:B------:R-:W-:Y:S05]  /*4340*/  BSYNC B0 ;  /* 0x0000000000007941 */ /* 0x000fea0003800000 */
.L_x_137:
        /* <DEDUP_REMOVED lines=10> */
.L_x_140:
[----:B------:R-:W-:Y:S05]  /*43f0*/  BSYNC B0 ;  /* 0x0000000000007941 */ /* 0x000fea0003800000 */
.L_x_139:
        /* <DEDUP_REMOVED lines=9> */
.L_x_142:
[----:B------:R-:W-:Y:S05]  /*4490*/  BSYNC B0 ;  /* 0x0000000000007941 */ /* 0x000fea0003800000 */
.L_x_141:
        /* <DEDUP_REMOVED lines=11> */
.L_x_144:
[----:B------:R-:W-:Y:S05]  /*4550*/  BSYNC B0 ;  /* 0x0000000000007941 */ /* 0x000fea0003800000 */
.L_x_143:
        /* <DEDUP_REMOVED lines=13> */
.L_x_146:
[----:B------:R-:W-:Y:S05]  /*4630*/  BSYNC B0 ;  /* 0x0000000000007941 */ /* 0x000fea0003800000 */
.L_x_145:
        /* <DEDUP_REMOVED lines=10> */
.L_x_148:
[----:B------:R-:W-:Y:S05]  /*46e0*/  BSYNC B0 ;  /* 0x0000000000007941 */ /* 0x000fea0003800000 */
.L_x_147:
[----:B-----5:R-:W-:Y:S01]  /*46f0*/  IMAD.U32 R3, R14, 0x10000, RZ ;  /* 0x000100000e037824 */ /* 0x020fe200078e00ff */
[----:B------:R-:W-:Y:S01]  /*4700*/  ISETP.GT.AND P0, PT, R10, 0x8, P0 ;  /* 0x000000080a00780c */ /* 0x000fe20000704270 */
[----:B------:R-:W-:Y:S02]  /*4710*/  BSSY B0, `(.L_x_149) ;  /* 0x0000007000007945 */ /* 0x000fe40003800000 */
[----:B01-34-:R-:W-:-:S04]  /*4720*/  FMUL R4, R3, R2 ;  /* 0x0000000203047220 */ /* 0x01bfc80000400000 */
[----:B------:R-:W-:-:S05]  /*4730*/  FFMA R4, R85, R0, R4 ;  /* 0x0000000055047223 */ /* 0x000fca0000000004 */
[----:B------:R-:W-:-:S05]  /*4740*/  F2FP.BF16.F32.PACK_AB R4, RZ, R4 ;  /* 0x00000004ff04723e */ /* 0x000fca00000010ff */
[----:B------:R0:W-:Y:S01]  /*4750*/  @P3 STG.E.U16 desc[UR12][R6.64+0xf2], R4 ;  /* 0x0000f20406003986 */ /* 0x0001e2000c10150c */
[----:B------:R-:W-:Y:S05]  /*4760*/  @!P0 BRA `(.L_x_150) ;  /* 0x0000000000048947 */ /* 0x000fea0003800000 */
[----:B------:R1:W5:Y:S02]  /*4770*/  LDG.E.LTC128B.U16 R14, desc[UR12][R8.64+0xf0] ;  /* 0x0000f00c080e7981 */ /* 0x000364000c1e1520 */
.L_x_150:
[----:B------:R-:W-:Y:S05]  /*4780*/  BSYNC B0 ;  /* 0x0000000000007941 */ /* 0x000fea0003800000 */
.L_x_149:
        /* <DEDUP_REMOVED lines=11> */
.L_x_152:
[----:B------:R-:W-:Y:S05]  /*4840*/  BSYNC B0 ;  /* 0x0000000000007941 */ /* 0x000fea0003800000 */
.L_x_151:
[----:B0----5:R-:W-:-:S04]  /*4850*/  IMAD.U32 R3, R14, 0x10000, RZ ;  /* 0x000100000e037824 */ /* 0x021fc800078e00ff */
[----:B------:R-:W-:-:S04]  /*4860*/  FMUL R2, R3, R2 ;  /* 0x0000000203027220 */ /* 0x000fc80000400000 */
[----:B------:R-:W-:Y:S01]  /*4870*/  FFMA R2, R87, R0, R2 ;  /* 0x0000000057027223 */ /* 0x000fe20000000002 */
[----:B------:R-:W-:Y:S06]  /*4880*/  @!P1 EXIT ;  /* 0x000000000000994d */ /* 0x000fec0003800000 */
[----:B------:R-:W-:-:S05]  /*4890*/  F2FP.BF16.F32.PACK_AB R2, RZ, R2 ;  /* 0x00000002ff02723e */ /* 0x000fca00000010ff */
[----:B------:R-:W-:Y:S01]  /*48a0*/  STG.E.U16 desc[UR12][R16.64+0xf2], R2 ;  /* 0x0000f20210007986 */ /* 0x000fe2000c10150c */
[----:B------:R-:W-:Y:S05]  /*48b0*/  EXIT ;  /* 0x000000000000794d */ /* 0x000fea0003800000 */
.L_x_28:
[----:B------:R-:W-:Y:S01]  /*48c0*/  ISETP.GT.AND P3, PT, R3, 0x1, PT ;  /* 0x000000010300780c */ /* 0x000fe20003f64270 */
[----:B------:R-:W-:Y:S01]  /*48d0*/  ULDC.64 UR4, c[0x0][0x650] ;  /* 0x0001940000047ab9 */ /* 0x000fe20000000a00 */
[-C--:B--2---:R-:W-:Y:S01]  /*48e0*/  FMUL R24, R24, R0.reuse ;  /* 0x0000000018187220 */ /* 0x084fe20000400000 */
[-C--:B------:R-:W-:Y:S01]  /*48f0*/  FMUL R25, R25, R0.reuse ;  /* 0x0000000019197220 */ /* 0x080fe20000400000 */
[----:B------:R-:W-:Y:S01]  /*4900*/  ISETP.GT.AND P4, PT, R10, RZ, P3 ;  /* 0x000000ff0a00720c */ /* 0x000fe20001f84270 */
[-C--:B------:R-:W-:Y:S01]  /*4910*/  FMUL R26, R26, R0.reuse ;  /* 0x000000001a1a7220 */ /* 0x080fe20000400000 */
[----:B------:R-:W-:Y:S01]  /*4920*/  LEA R4, P1, R12, UR4, 0x1 ;  /* 0x000000040c047c11 */ /* 0x000fe2000f8208ff */
[----:B------:R-:W-:Y:S01]  /*4930*/  FMUL R27, R27, R0 ;  /* 0x000000001b1b7220 */ /* 0x000fe20000400000 */
[----:B------:R-:W-:Y:S01]  /*4940*/  F2FP.BF16.F32.PACK_AB R24, RZ, R24 ;  /* 0x00000018ff18723e */ /* 0x000fe200000010ff */
[-C--:B------:R-:W-:Y:S01]  /*4950*/  FMUL R28, R28, R0.reuse ;  /* 0x000000001c1c7220 */ /* 0x080fe20000400000 */
[----:B------:R-:W-:Y:S01]  /*4960*/  LEA.HI.X R5, R12, UR5, R7, 0x1, P1 ;  /* 0x000000050c057c11 */ /* 0x000fe200088f0c07 */
[-C--:B------:R-:W-:Y:S01]  /*4970*/  FMUL R29, R29, R0.reuse ;  /* 0x000000001d1d7220 */ /* 0x080fe20000400000 */
[----:B------:R-:W-:Y:S01]  /*4980*/  F2FP.BF16.F32.PACK_AB R25, RZ, R25 ;  /* 0x00000019ff19723e */ /* 0x000fe200000010ff */
[-C--:B------:R-:W-:Y:S01]  /*4990*/  FMUL R30, R30, R0.reuse ;  /* 0x000000001e1e7220 */ /* 0x080fe20000400000 */
[----:B------:R-:W-:Y:S01]  /*49a0*/  ISETP.GT.AND P3, PT, R10, 0x8, P3 ;  /* 0x000000080a00780c */ /* 0x000fe20001f64270 */
[----:B------:R-:W-:Y:S01]  /*49b0*/  @P2 STG.E.U16 desc[UR12][R4.64], R24 ;  /* 0x0000001804002986 */ /* 0x000fe2000c10150c */
[----:B------:R-:W-:Y:S01]  /*49c0*/  SHF.L.U64.HI R11, R16, 0x1, R11 ;  /* 0x00000001100b7819 */ /* 0x000fe2000001020b */
[----:B------:R-:W-:Y:S01]  /*49d0*/  FMUL R31, R31, R0 ;  /* 0x000000001f1f7220 */ /* 0x000fe20000400000 */
[----:B------:R-:W-:Y:S01]  /*49e0*/  ISETP.GT.AND P2, PT, R10, 0x8, P0 ;  /* 0x000000080a00780c */ /* 0x000fe20000744270 */
[----:B------:R-:W-:Y:S01]  /*49f0*/  @P4 STG.E.U16 desc[UR12][R4.64+0x2], R25 ;  /* 0x0000021904004986 */ /* 0x000fe2000c10150c */
[----:B------:R-:W-:Y:S01]  /*4a00*/  LEA R16, P4, R16, R4, 0x1 ;  /* 0x0000000410107211 */ /* 0x000fe200078808ff */
[-C--:B------:R-:W-:Y:S01]  /*4a10*/  FMUL R32, R32, R0.reuse ;  /* 0x0000000020207220 */ /* 0x080fe20000400000 */
[----:B------:R-:W-:Y:S01]  /*4a20*/  ISETP.GT.AND P1, PT, R3, 0x8, PT ;  /* 0x000000080300780c */ /* 0x000fe20003f24270 */
[-C--:B------:R-:W-:Y:S01]  /*4a30*/  FMUL R33, R33, R0.reuse ;  /* 0x0000000021217220 */ /* 0x080fe20000400000 */
[----:B------:R-:W-:Y:S01]  /*4a40*/  ISETP.GT.AND P0, PT, R3, 0x9, PT ;  /* 0x000000090300780c */ /* 0x000fe20003f04270 */
[----:B------:R-:W-:Y:S01]  /*4a50*/  IMAD.X R17, R11, 0x1, R5, P4 ;  /* 0x000000010b117824 */ /* 0x000fe200020e0605 */
[C---:B------:R-:W-:Y:S01]  /*4a60*/  ISETP.GT.AND P5, PT, R10.reuse, RZ, P1 ;  /* 0x000000ff0a00720c */ /* 0x040fe20000fa4270 */
[--C-:B------:R-:W-:Y:S01]  /*4a70*/  @P3 IMAD.MOV.U32 R6, RZ, RZ, R16.reuse ;  /* 0x000000ffff063224 */ /* 0x100fe200078e0010 */
[C---:B------:R-:W-:Y:S01]  /*4a80*/  ISETP.GT.AND P4, PT, R10.reuse, RZ, P0 ;  /* 0x000000ff0a00720c */ /* 0x040fe20000784270 */
[--C-:B------:R-:W-:Y:S01]  /*4a90*/  @P3 IMAD.MOV.U32 R7, RZ, RZ, R17.reuse ;  /* 0x000000ffff073224 */ /* 0x100fe200078e0011 */
[----:B------:R-:W-:Y:S01]  /*4aa0*/  ISETP.GT.AND P1, PT, R10, 0x8, P1 ;  /* 0x000000080a00780c */ /* 0x000fe20000f24270 */
[----:B------:R-:W-:Y:S01]  /*4ab0*/  FMUL R34, R34, R0 ;  /* 0x0000000022227220 */ /* 0x000fe20000400000 */
[----:B------:R-:W-:Y:S01]  /*4ac0*/  F2FP.BF16.F32.PACK_AB R26, RZ, R26 ;  /* 0x0000001aff1a723e */ /* 0x000fe200000010ff */
[-C--:B------:R-:W-:Y:S01]  /*4ad0*/  FMUL R35, R35, R0.reuse ;  /* 0x0000000023237220 */ /* 0x080fe20000400000 */
[----:B------:R-:W-:Y:S01]  /*4ae0*/  F2FP.BF16.F32.PACK_AB R27, RZ, R27 ;  /* 0x0000001bff1b723e */ /* 0x000fe200000010ff */
[----:B------:R-:W-:Y:S01]  /*4af0*/  FMUL R36, R36, R0 ;  /* 0x0000000024247220 */ /* 0x000fe20000400000 */
[----:B------:R-:W-:Y:S01]  /*4b00*/  F2FP.BF16.F32.PACK_AB R28, RZ, R28 ;  /* 0x0000001cff1c723e */ /* 0x000fe200000010ff */
[----:B------:R-:W-:Y:S01]  /*4b10*/  @P2 STG.E.U16 desc[UR12][R16.64], R26 ;  /* 0x0000001a10002986 */ /* 0x000fe2000c10150c */
[----:B------:R-:W-:Y:S01]  /*4b20*/  F2FP.BF16.F32.PACK_AB R29, RZ, R29 ;  /* 0x0000001dff1d723e */ /* 0x000fe200000010ff */
[-C--:B------:R-:W-:Y:S01]  /*4b30*/  FMUL R37, R37, R0.reuse ;  /* 0x0000000025257220 */ /* 0x080fe20000400000 */
[----:B------:R-:W-:Y:S01]  /*4b40*/  ISETP.GT.AND P2, PT, R10, 0x8, P0 ;  /* 0x000000080a00780c */ /* 0x000fe20000744270 */
[----:B------:R0:W-:Y:S01]  /*4b50*/  @P3 STG.E.U16 desc[UR12][R6.64+0x2], R27 ;  /* 0x0000021b06003986 */ /* 0x0001e2000c10150c */
[C---:B------:R-:W-:Y:S01]  /*4b60*/  ISETP.GT.AND P3, PT, R3.reuse, 0x10, PT ;  /* 0x000000100300780c */ /* 0x040fe20003f64270 */
[----:B------:R-:W-:Y:S01]  /*4b70*/  FMUL R38, R38, R0 ;  /* 0x0000000026267220 */ /* 0x000fe20000400000 */
[----:B------:R-:W-:Y:S01]  /*4b80*/  F2FP.BF16.F32.PACK_AB R30, RZ, R30 ;  /* 0x0000001eff1e723e */ /* 0x000fe200000010ff */
[----:B------:R-:W-:Y:S01]  /*4b90*/  @P5 STG.E.U16 desc[UR12][R4.64+0x10], R28 ;  /* 0x0000101c04005986 */ /* 0x000fe2000c10150c */
[----:B------:R-:W-:Y:S01]  /*4ba0*/  ISETP.GT.AND P0, PT, R3, 0x11, PT ;  /* 0x000000110300780c */ /* 0x000fe20003f04270 */
[-C--:B------:R-:W-:Y:S01]  /*4bb0*/  FMUL R39, R39, R0.reuse ;  /* 0x0000000027277220 */ /* 0x080fe20000400000 */
[----:B------:R-:W-:Y:S01]  /*4bc0*/  F2FP.BF16.F32.PACK_AB R31, RZ, R31 ;  /* 0x0000001fff1f723e */ /* 0x000fe200000010ff */
[----:B------:R-:W-:Y:S01]  /*4bd0*/  @P4 STG.E.U16 desc[UR12][R4.64+0x12], R29 ;  /* 0x0000121d04004986 */ /* 0x000fe2000c10150c */
[----:B------:R-:W-:Y:S01]  /*4be0*/  ISETP.GT.AND P4, PT, R10, RZ, P3 ;  /* 0x000000ff0a00720c */ /* 0x000fe20001f84270 */
[----:B------:R-:W-:Y:S01]  /*4bf0*/  FMUL R40, R40, R0 ;  /* 0x0000000028287220 */ /* 0x000fe20000400000 */
[C---:B------:R-:W-:Y:S01]  /*4c00*/  ISETP.GT.AND P3, PT, R10.reuse, 0x8, P3 ;  /* 0x000000080a00780c */ /* 0x040fe20001f64270 */
[--C-:B0-----:R-:W-:Y:S01]  /*4c10*/  @P1 IMAD.MOV.U32 R6, RZ, RZ, R16.reuse ;  /* 0x000000ffff061224 */ /* 0x101fe200078e0010 */
[----:B------:R-:W-:Y:S01]  /*4c20*/  ISETP.GT.AND P5, PT, R10, RZ, P0 ;  /* 0x000000ff0a00720c */ /* 0x000fe200007a4270 */
[--C-:B------:R-:W-:Y:S01]  /*4c30*/  @P1 IMAD.MOV.U32 R7, RZ, RZ, R17.reuse ;  /* 0x000000ffff071224 */ /* 0x100fe200078e0011 */
[----:B------:R-:W-:Y:S01]  /*4c40*/  F2FP.BF16.F32.PACK_AB R32, RZ, R32 ;  /* 0x00000020ff20723e */ /* 0x000fe200000010ff */
[-C--:B------:R-:W-:Y:S01]  /*4c50*/  FMUL R41, R41, R0.reuse ;  /* 0x0000000029297220 */ /* 0x080fe20000400000 */
[----:B------:R-:W-:Y:S01]  /*4c60*/  F2FP.BF16.F32.PACK_AB R33, RZ, R33 ;  /* 0x00000021ff21723e */ /* 0x000fe200000010ff */
[-C--:B------:R-:W-:Y:S01]  /*4c70*/  FMUL R42, R42, R0.reuse ;  /* 0x000000002a2a7220 */ /* 0x080fe20000400000 */
[----:B------:R0:W-:Y:S01]  /*4c80*/  @P1 STG.E.U16 desc[UR12][R6.64+0x10], R30 ;  /* 0x0000101e06001986 */ /* 0x0001e2000c10150c */
[----:B------:R-:W-:Y:S01]  /*4c90*/  ISETP.GT.AND P1, PT, R10, 0x8, P0 ;  /* 0x000000080a00780c */ /* 0x000fe20000724270 */
[----:B------:R-:W-:Y:S01]  /*4ca0*/  FMUL R43, R43, R0 ;  /* 0x000000002b2b7220 */ /* 0x000fe20000400000 */
[----:B------:R-:W-:Y:S01]  /*4cb0*/  F2FP.BF16.F32.PACK_AB R34, RZ, R34 ;  /* 0x00000022ff22723e */ /* 0x000fe200000010ff */
[-C--:B------:R-:W-:Y:S01]  /*4cc0*/  FMUL R44, R44, R0.reuse ;  /* 0x000000002c2c7220 */ /* 0x080fe20000400000 */
[----:B------:R-:W-:Y:S01]  /*4cd0*/  F2FP.BF16.F32.PACK_AB R35, RZ, R35 ;  /* 0x00000023ff23723e */ /* 0x000fe200000010ff */
[-C--:B------:R-:W-:Y:S01]  /*4ce0*/  FMUL R45, R45, R0.reuse ;  /* 0x000000002d2d7220 */ /* 0x080fe20000400000 */
[----:B------:R-:W-:Y:S01]  /*4cf0*/  ISETP.GT.AND P0, PT, R3, 0x19, PT ;  /* 0x000000190300780c */ /* 0x000fe20003f04270 */
[----:B------:R-:W-:Y:S01]  /*4d00*/  FMUL R46, R46, R0 ;  /* 0x000000002e2e7220 */ /* 0x000fe20000400000 */
[----:B------:R-:W-:Y:S01]  /*4d10*/  F2FP.BF16.F32.PACK_AB R36, RZ, R36 ;  /* 0x00000024ff24723e */ /* 0x000fe200000010ff */
[----:B------:R-:W-:Y:S01]  /*4d20*/  FMUL R47, R47, R0 ;  /* 0x000000002f2f7220 */ /* 0x000fe20000400000 */
[----:B------:R-:W-:Y:S01]  /*4d30*/  F2FP.BF16.F32.PACK_AB R37, RZ, R37 ;  /* 0x00000025ff25723e */ /* 0x000fe200000010ff */
[--C-:B0-----:R-:W-:Y:S01]  /*4d40*/  @P2 IMAD.MOV.U32 R6, RZ, RZ, R16.reuse ;  /* 0x000000ffff062224 */ /* 0x101fe200078e0010 */
[----:B------:R-:W-:Y:S01]  /*4d50*/  F2FP.BF16.F32.PACK_AB R38, RZ, R38 ;  /* 0x00000026ff26723e */ /* 0x000fe200000010ff */
[--C-:B------:R-:W-:Y:S01]  /*4d60*/  @P2 IMAD.MOV.U32 R7, RZ, RZ, R17.reuse ;  /* 0x000000ffff072224 */ /* 0x100fe200078e0011 */
[----:B------:R-:W-:Y:S01]  /*4d70*/  F2FP.BF16.F32.PACK_AB R39, RZ, R39 ;  /* 0x00000027ff27723e */ /* 0x000fe200000010ff */
[----:B------:R-:W-:Y:S01]  /*4d80*/  FMUL R48, R48, R0 ;  /* 0x0000000030307220 */ /* 0x000fe20000400000 */
[----:B------:R-:W-:Y:S01]  /*4d90*/  F2FP.BF16.F32.PACK_AB R40, RZ, R40 ;  /* 0x00000028ff28723e */ /* 0x000fe200000010ff */
[-C--:B------:R-:W-:Y:S01]  /*4da0*/  FMUL R49, R49, R0.reuse ;  /* 0x0000000031317220 */ /* 0x080fe20000400000 */
[----:B------:R0:W-:Y:S01]  /*4db0*/  @P2 STG.E.U16 desc[UR12][R6.64+0x12], R31 ;  /* 0x0000121f06002986 */ /* 0x0001e2000c10150c */
[----:B------:R-:W-:Y:S01]  /*4dc0*/  ISETP.GT.AND P2, PT, R3, 0x18, PT ;  /* 0x000000180300780c */ /* 0x000fe20003f44270 */
[-C--:B------:R-:W-:Y:S01]  /*4dd0*/  FMUL R50, R50, R0.reuse ;  /* 0x0000000032327220 */ /* 0x080fe20000400000 */
[----:B------:R-:W-:Y:S01]  /*4de0*/  F2FP.BF16.F32.PACK_AB R41, RZ, R41 ;  /* 0x00000029ff29723e */ /* 0x000fe200000010ff */
[----:B------:R-:W-:Y:S01]  /*4df0*/  @P4 STG.E.U16 desc[UR12][R4.64+0x20], R32 ;  /* 0x0000202004004986 */ /* 0x000fe2000c10150c */
[C---:B------:R-:W-:Y:S01]  /*4e00*/  ISETP.GT.AND P4, PT, R10.reuse, RZ, P2 ;  /* 0x000000ff0a00720c */ /* 0x040fe20001784270 */
[-C--:B------:R-:W-:Y:S01]  /*4e10*/  FMUL R51, R51, R0.reuse ;  /* 0x0000000033337220 */ /* 0x080fe20000400000 */
[C---:B------:R-:W-:Y:S01]  /*4e20*/  ISETP.GT.AND P2, PT, R10.reuse, 0x8, P2 ;  /* 0x000000080a00780c */ /* 0x040fe20001744270 */
[----:B------:R-:W-:Y:S01]  /*4e30*/  @P5 STG.E.U16 desc[UR12][R4.64+0x22], R33 ;  /* 0x0000222104005986 */ /* 0x000fe2000c10150c */
[----:B------:R-:W-:Y:S01]  /*4e40*/  ISETP.GT.AND P5, PT, R10, RZ, P0 ;  /* 0x000000ff0a00720c */ /* 0x000fe200007a4270 */
[----:B------:R-:W-:Y:S01]  /*4e50*/  FMUL R52, R52, R0 ;  /* 0x0000000034347220 */ /* 0x000fe20000400000 */
[----:B------:R-:W-:Y:S01]  /*4e60*/  F2FP.BF16.F32.PACK_AB R42, RZ, R42 ;  /* 0x0000002aff2a723e */ /* 0x000fe200000010ff */
[--C-:B0-----:R-:W-:Y:S01]  /*4e70*/  @P3 IMAD.MOV.U32 R6, RZ, RZ, R16.reuse ;  /* 0x000000ffff063224 */ /* 0x101fe200078e0010 */
[----:B------:R-:W-:Y:S01]  /*4e80*/  F2FP.BF16.F32.PACK_AB R43, RZ, R43 ;  /* 0x0000002bff2b723e */ /* 0x000fe200000010ff */
[--C-:B------:R-:W-:Y:S01]  /*4e90*/  @P3 IMAD.MOV.U32 R7, RZ, RZ, R17.reuse ;  /* 0x000000ffff073224 */ /* 0x100fe200078e0011 */
[----:B------:R-:W-:Y:S01]  /*4ea0*/  F2FP.BF16.F32.PACK_AB R44, RZ, R44 ;  /* 0x0000002cff2c723e */ /* 0x000fe200000010ff */
[-C--:B------:R-:W-:Y:S01]  /*4eb0*/  FMUL R53, R53, R0.reuse ;  /* 0x0000000035357220 */ /* 0x080fe20000400000 */
[----:B------:R-:W-:Y:S01]  /*4ec0*/  F2FP.BF16.F32.PACK_AB R45, RZ, R45 ;  /* 0x0000002dff2d723e */ /* 0x000fe200000010ff */
[-C--:B------:R-:W-:Y:S01]  /*4ed0*/  FMUL R54, R54, R0.reuse ;  /* 0x0000000036367220 */ /* 0x080fe20000400000 */
[----:B------:R0:W-:Y:S01]  /*4ee0*/  @P3 STG.E.U16 desc[UR12][R6.64+0x20], R34 ;  /* 0x0000202206003986 */ /* 0x0001e2000c10150c */
[----:B------:R-:W-:Y:S01]  /*4ef0*/  ISETP.GT.AND P3, PT, R3, 0x20, PT ;  /* 0x000000200300780c */ /* 0x000fe20003f64270 */
[----:B------:R-:W-:Y:S01]  /*4f00*/  FMUL R55, R55, R0 ;  /* 0x0000000037377220 */ /* 0x000fe20000400000 */
[----:B------:R-:W-:Y:S01]  /*4f10*/  F2FP.BF16.F32.PACK_AB R46, RZ, R46 ;  /* 0x0000002eff2e723e */ /* 0x000fe200000010ff */
[-C--:B------:R-:W-:Y:S01]  /*4f20*/  FMUL R56, R56, R0.reuse ;  /* 0x0000000038387220 */ /* 0x080fe20000400000 */
[----:B------:R-:W-:Y:S01]  /*4f30*/  F2FP.BF16.F32.PACK_AB R47, RZ, R47 ;  /* 0x0000002fff2f723e */ /* 0x000fe200000010ff */
[----:B------:R-:W-:Y:S01]  /*4f40*/  FMUL R57, R57, R0 ;  /* 0x0000000039397220 */ /* 0x000fe20000400000 */
[----:B------:R-:W-:Y:S01]  /*4f50*/  F2FP.BF16.F32.PACK_AB R48, RZ, R48 ;  /* 0x00000030ff30723e */ /* 0x000fe200000010ff */
[-C--:B------:R-:W-:Y:S01]  /*4f60*/  FMUL R58, R58, R0.reuse ;  /* 0x000000003a3a7220 */ /* 0x080fe20000400000 */
[----:B------:R-:W-:Y:S01]  /*4f70*/  F2FP.BF16.F32.PACK_AB R49, RZ, R49 ;  /* 0x00000031ff31723e */ /* 0x000fe200000010ff */
        /* <DEDUP_REMOVED lines=10> */
[----:B------:R-:W-:Y:S01]  /*5020*/  ISETP.GT.AND P1, PT, R10, 0x8, P0 ;  /* 0x000000080a00780c */ /* 0x000fe20000724270 */
[-C--:B------:R-:W-:Y:S01]  /*5030*/  FMUL R62, R62, R0.reuse ;  /* 0x000000003e3e7220 */ /* 0x080fe20000400000 */
[----:B------:R-:W-:Y:S01]  /*5040*/  ISETP.GT.AND P0, PT, R3, 0x21, PT ;  /* 0x000000210300780c */ /* 0x000fe20003f04270 */
        /* <DEDUP_REMOVED lines=65> */
[----:B0-----:R-:W-:Y:S01]  /*5460*/  @P1 IMAD.MOV.U32 R6, RZ, RZ, R16 ;  /* 0x000000ffff061224 */ /* 0x001fe200078e0010 */
[----:B------:R-:W-:Y:S01]  /*5470*/  F2FP.BF16.F32.PACK_AB R75, RZ, R75 ;  /* 0x0000004bff4b723e */ /* 0x000fe200000010ff */
[----:B------:R-:W-:Y:S01]  /*5480*/  @P1 IMAD.MOV.U32 R7, RZ, RZ, R17 ;  /* 0x000000ffff071224 */ /* 0x000fe200078e0011 */
        /* <DEDUP_REMOVED lines=10> */
[----:B------:R-:W-:Y:S01]  /*5530*/  FMUL R0, R87, R0 ;  /* 0x0000000057007220 */ /* 0x000fe20000400000 */
[C---:B------:R-:W-:Y:S01]  /*5540*/  ISETP.GT.AND P3, PT, R10.reuse, 0x8, P3 ;  /* 0x000000080a00780c */ /* 0x040fe20001f64270 */
[----:B------:R-:W-:Y:S01]  /*5550*/  @P5 STG.E.U16 desc[UR12][R4.64+0x52], R45 ;  /* 0x0000522d04005986 */ /* 0x000fe2000c10150c */
[----:B------:R-:W-:-:S02]  /*5560*/  ISETP.GT.AND P5, PT, R10, RZ, P0 ;  /* 0x000000ff0a00720c */ /* 0x000fc400007a4270 */
[----:B------:R-:W-:Y:S01]  /*5570*/  F2FP.BF16.F32.PACK_AB R78, RZ, R78 ;  /* 0x0000004eff4e723e */ /* 0x000fe200000010ff */
[----:B0-----:R-:W-:Y:S01]  /*5580*/  @P2 IMAD.MOV.U32 R6, RZ, RZ, R16 ;  /* 0x000000ffff062224 */ /* 0x001fe200078e0010 */
[----:B------:R-:W-:Y:S01]  /*5590*/  F2FP.BF16.F32.PACK_AB R79, RZ, R79 ;  /* 0x0000004fff4f723e */ /* 0x000fe200000010ff */
[----:B------:R-:W-:Y:S01]  /*55a0*/  @P2 IMAD.MOV.U32 R7, RZ, RZ, R17 ;  /* 0x000000ffff072224 */ /* 0x000fe200078e0011 */
[----:B------:R-:W-:Y:S02]  /*55b0*/  F2FP.BF16.F32.PACK_AB R80, RZ, R80 ;  /* 0x00000050ff50723e */ /* 0x000fe400000010ff */
[----:B------:R-:W-:Y:S02]  /*55c0*/  F2FP.BF16.F32.PACK_AB R81, RZ, R81 ;  /* 0x00000051ff51723e */ /* 0x000fe400000010ff */
[----:B------:R0:W-:Y:S01]  /*55d0*/  @P2 STG.E.U16 desc[UR12][R6.64+0x50], R46 ;  /* 0x0000502e06002986 */ /* 0x0001e2000c10150c */
[----:B------:R-:W-:Y:S02]  /*55e0*/  ISETP.GT.AND P2, PT, R3, 0x38, PT ;  /* 0x000000380300780c */ /* 0x000fe40003f44270 */
[----:B------:R-:W-:-:S02]  /*55f0*/  F2FP.BF16.F32.PACK_AB R82, RZ, R82 ;  /* 0x00000052ff52723e */ /* 0x000fc400000010ff */
[----:B------:R-:W-:Y:S02]  /*5600*/  F2FP.BF16.F32.PACK_AB R83, RZ, R83 ;  /* 0x00000053ff53723e */ /* 0x000fe400000010ff */
[----:B------:R-:W-:Y:S02]  /*5610*/  F2FP.BF16.F32.PACK_AB R84, RZ, R84 ;  /* 0x00000054ff54723e */ /* 0x000fe400000010ff */
[----:B------:R-:W-:Y:S02]  /*5620*/  F2FP.BF16.F32.PACK_AB R85, RZ, R85 ;  /* 0x00000055ff55723e */ /* 0x000fe400000010ff */
[----:B------:R-:W-:Y:S01]  /*5630*/  F2FP.BF16.F32.PACK_AB R86, RZ, R86 ;  /* 0x00000056ff56723e */ /* 0x000fe200000010ff */
[----:B0-----:R-:W-:Y:S02]  /*5640*/  @P1 IMAD.MOV.U32 R6, RZ, RZ, R16 ;  /* 0x000000ffff061224 */ /* 0x001fe400078e0010 */
[----:B------:R-:W-:-:S05]  /*5650*/  @P1 IMAD.MOV.U32 R7, RZ, RZ, R17 ;  /* 0x000000ffff071224 */ /* 0x000fca00078e0011 */
[----:B------:R0:W-:Y:S01]  /*5660*/  @P1 STG.E.U16 desc[UR12][R6.64+0x52], R47 ;  /* 0x0000522f06001986 */ /* 0x0001e2000c10150c */
[C---:B------:R-:W-:Y:S02]  /*5670*/  ISETP.GT.AND P1, PT, R10.reuse, 0x8, P0 ;  /* 0x000000080a00780c */ /* 0x040fe40000724270 */
[----:B------:R-:W-:Y:S01]  /*5680*/  ISETP.GT.AND P0, PT, R3, 0x39, PT ;  /* 0x000000390300780c */ /* 0x000fe20003f04270 */
[----:B------:R-:W-:Y:S01]  /*5690*/  @P4 STG.E.U16 desc[UR12][R4.64+0x60], R48 ;  /* 0x0000603004004986 */ /* 0x000fe2000c10150c */
[C---:B------:R-:W-:Y:S02]  /*56a0*/  ISETP.GT.AND P4, PT, R10.reuse, RZ, P2 ;  /* 0x000000ff0a00720c */ /* 0x040fe40001784270 */
[C---:B------:R-:W-:Y:S01]  /*56b0*/  ISETP.GT.AND P2, PT, R10.reuse, 0x8, P2 ;  /* 0x000000080a00780c */ /* 0x040fe20001744270 */
[----:B------:R-:W-:Y:S01]  /*56c0*/  @P5 STG.E.U16 desc[UR12][R4.64+0x62], R49 ;  /* 0x0000623104005986 */ /* 0x000fe2000c10150c */
[----:B------:R-:W-:Y:S01]  /*56d0*/  ISETP.GT.AND P5, PT, R10, RZ, P0 ;  /* 0x000000ff0a00720c */ /* 0x000fe200007a4270 */
[----:B0-----:R-:W-:-:S02]  /*56e0*/  @P3 IMAD.MOV.U32 R6, RZ, RZ, R16 ;  /* 0x000000ffff063224 */ /* 0x001fc400078e0010 */
[----:B------:R-:W-:-:S05]  /*56f0*/  @P3 IMAD.MOV.U32 R7, RZ, RZ, R17 ;  /* 0x000000ffff073224 */ /* 0x000fca00078e0011 */
[----:B------:R0:W-:Y:S01]  /*5700*/  @P3 STG.E.U16 desc[UR12][R6.64+0x60], R50 ;  /* 0x0000603206003986 */ /* 0x0001e2000c10150c */
[----:B------:R-:W-:Y:S01]  /*5710*/  ISETP.GT.AND P3, PT, R3, 0x40, PT ;  /* 0x000000400300780c */ /* 0x000fe20003f64270 */
        /* <DEDUP_REMOVED lines=37> */
[C---:B------:R-:W-:Y:S02]  /*5970*/  ISETP.GT.AND P5, PT, R10.reuse, RZ, P0 ;  /* 0x000000ff0a00720c */ /* 0x040fe400007a4270 */
[----:B------:R-:W-:Y:S01]  /*5980*/  ISETP.GT.AND P0, PT, R10, 0x8, P0 ;  /* 0x000000080a00780c */ /* 0x000fe20000704270 */
[----:B0-----:R-:W-:-:S02]  /*5990*/  @P2 IMAD.MOV.U32 R6, RZ, RZ, R16 ;  /* 0x000000ffff062224 */ /* 0x001fc400078e0010 */
[----:B------:R-:W-:-:S05]  /*59a0*/  @P2 IMAD.MOV.U32 R7, RZ, RZ, R17 ;  /* 0x000000ffff072224 */ /* 0x000fca00078e0011 */
[----:B------:R0:W-:Y:S01]  /*59b0*/  @P2 STG.E.U16 desc[UR12][R6.64+0x90], R62 ;  /* 0x0000903e06002986 */ /* 0x0001e2000c10150c */
[----:B------:R-:W-:Y:S01]  /*59c0*/  ISETP.GT.AND P2, PT, R3, 0x59, PT ;  /* 0x000000590300780c */ /* 0x000fe20003f44270 */
[----:B0-----:R-:W-:Y:S02]  /*59d0*/  @P1 IMAD.MOV.U32 R6, RZ, RZ, R16 ;  /* 0x000000ffff061224 */ /* 0x001fe400078e0010 */
[----:B------:R-:W-:-:S05]  /*59e0*/  @P1 IMAD.MOV.U32 R7, RZ, RZ, R17 ;  /* 0x000000ffff071224 */ /* 0x000fca00078e0011 */
[----:B------:R0:W-:Y:S01]  /*59f0*/  @P1 STG.E.U16 desc[UR12][R6.64+0x92], R63 ;  /* 0x0000923f06001986 */ /* 0x0001e2000c10150c */
[----:B------:R-:W-:-:S03]  /*5a00*/  ISETP.GT.AND P1, PT, R3, 0x58, PT ;  /* 0x000000580300780c */ /* 0x000fc60003f24270 */
[----:B------:R-:W-:Y:S01]  /*5a10*/  @P4 STG.E.U16 desc[UR12][R4.64+0xa0], R64 ;  /* 0x0000a04004004986 */ /* 0x000fe2000c10150c */
[C---:B------:R-:W-:Y:S02]  /*5a20*/  ISETP.GT.AND P4, PT, R10.reuse, RZ, P1 ;  /* 0x000000ff0a00720c */ /* 0x040fe40000f84270 */
[C---:B------:R-:W-:Y:S01]  /*5a30*/  ISETP.GT.AND P1, PT, R10.reuse, 0x8, P1 ;  /* 0x000000080a00780c */ /* 0x040fe20000f24270 */
[----:B------:R-:W-:Y:S01]  /*5a40*/  @P5 STG.E.U16 desc[UR12][R4.64+0xa2], R65 ;  /* 0x0000a24104005986 */ /* 0x000fe2000c10150c */
[C---:B------:R-:W-:Y:S02]  /*5a50*/  ISETP.GT.AND P5, PT, R10.reuse, RZ, P2 ;  /* 0x000000ff0a00720c */ /* 0x040fe400017a4270 */
[----:B------:R-:W-:Y:S01]  /*5a60*/  ISETP.GT.AND P2, PT, R10, 0x8, P2 ;  /* 0x000000080a00780c */ /* 0x000fe20001744270 */
[----:B0-----:R-:W-:Y:S02]  /*5a70*/  @P3 IMAD.MOV.U32 R6, RZ, RZ, R16 ;  /* 0x000000ffff063224 */ /* 0x001fe400078e0010 */
        /* <DEDUP_REMOVED lines=15> */
[----:B------:R0:W-:Y:S02]  /*5b70*/  @P1 STG.E.U16 desc[UR12][R6.64+0xb0], R70 ;  /* 0x0000b04606001986 */ /* 0x0001e4000c10150c */
[----:B0-----:R-:W-:Y:S02]  /*5b80*/  @P2 IMAD.MOV.U32 R6, RZ, RZ, R16 ;  /* 0x000000ffff062224 */ /* 0x001fe400078e0010 */
[----:B------:R-:W-:-:S05]  /*5b90*/  @P2 IMAD.MOV.U32 R7, RZ, RZ, R17 ;  /* 0x000000ffff072224 */ /* 0x000fca00078e0011 */
[----:B------:R0:W-:Y:S01]  /*5ba0*/  @P2 STG.E.U16 desc[UR12][R6.64+0xb2], R71 ;  /* 0x0000b24706002986 */ /* 0x0001e2000c10150c */
[----:B------:R-:W-:-:S03]  /*5bb0*/  ISETP.GT.AND P2, PT, R3, 0x71, PT ;  /* 0x000000710300780c */ /* 0x000fc60003f44270 */
[----:B------:R-:W-:Y:S01]  /*5bc0*/  @P4 STG.E.U16 desc[UR12][R4.64+0xc0], R72 ;  /* 0x0000c04804004986 */ /* 0x000fe2000c10150c */
[----:B------:R-:W-:-:S03]  /*5bd0*/  ISETP.GT.AND P4, PT, R3, 0x68, PT ;  /* 0x000000680300780c */ /* 0x000fc60003f84270 */
[----:B------:R-:W-:Y:S01]  /*5be0*/  @P5 STG.E.U16 desc[UR12][R4.64+0xc2], R73 ;  /* 0x0000c24904005986 */ /* 0x000fe2000c10150c */
[----:B------:R-:W-:Y:S02]  /*5bf0*/  ISETP.GT.AND P5, PT, R3, 0x69, PT ;  /* 0x000000690300780c */ /* 0x000fe40003fa4270 */
[C---:B------:R-:W-:Y:S01]  /*5c00*/  ISETP.GT.AND P1, PT, R10.reuse, RZ, P4 ;  /* 0x000000ff0a00720c */ /* 0x040fe20002724270 */
[----:B0-----:R-:W-:Y:S01]  /*5c10*/  @P3 IMAD.MOV.U32 R6, RZ, RZ, R16 ;  /* 0x000000ffff063224 */ /* 0x001fe200078e0010 */
[C---:B------:R-:W-:Y:S01]  /*5c20*/  ISETP.GT.AND P6, PT, R10.reuse, RZ, P5 ;  /* 0x000000ff0a00720c */ /* 0x040fe20002fc4270 */
[----:B------:R-:W-:Y:S01]  /*5c30*/  @P3 IMAD.MOV.U32 R7, RZ, RZ, R17 ;  /* 0x000000ffff073224 */ /* 0x000fe200078e0011 */
[----:B------:R-:W-:-:S04]  /*5c40*/  ISETP.GT.AND P4, PT, R10, 0x8, P4 ;  /* 0x000000080a00780c */ /* 0x000fc80002784270 */
[----:B------:R0:W-:Y:S01]  /*5c50*/  @P3 STG.E.U16 desc[UR12][R6.64+0xc0], R74 ;  /* 0x0000c04a06003986 */ /* 0x0001e2000c10150c */
[----:B------:R-:W-:-:S06]  /*5c60*/  ISETP.GT.AND P3, PT, R3, 0x70, PT ;  /* 0x000000700300780c */ /* 0x000fcc0003f64270 */
[----:B------:R-:W-:Y:S02]  /*5c70*/  @P6 IMAD.MOV.U32 R2, RZ, RZ, R4 ;  /* 0x000000ffff026224 */ /* 0x000fe400078e0004 */
[----:B0-----:R-:W-:Y:S02]  /*5c80*/  @P0 IMAD.MOV.U32 R6, RZ, RZ, R16 ;  /* 0x000000ffff060224 */ /* 0x001fe400078e0010 */
[----:B------:R-:W-:-:S05]  /*5c90*/  @P0 IMAD.MOV.U32 R7, RZ, RZ, R17 ;  /* 0x000000ffff070224 */ /* 0x000fca00078e0011 */
[----:B------:R-:W-:Y:S01]  /*5ca0*/  @P0 STG.E.U16 desc[UR12][R6.64+0xc2], R75 ;  /* 0x0000c24b06000986 */ /* 0x000fe2000c10150c */
[----:B------:R-:W-:-:S03]  /*5cb0*/  ISETP.GT.AND P0, PT, R3, 0x79, PT ;  /* 0x000000790300780c */ /* 0x000fc60003f04270 */
[----:B------:R-:W-:Y:S01]  /*5cc0*/  @P1 STG.E.U16 desc[UR12][R4.64+0xd0], R76 ;  /* 0x0000d04c04001986 */ /* 0x000fe2000c10150c */
[----:B------:R-:W-:Y:S01]  /*5cd0*/  ISETP.GT.AND P1, PT, R3, 0x78, PT ;  /* 0x000000780300780c */ /* 0x000fe20003f24270 */
[----:B------:R-:W-:-:S05]  /*5ce0*/  @P6 IMAD.MOV.U32 R3, RZ, RZ, R5 ;  /* 0x000000ffff036224 */ /* 0x000fca00078e0005 */
[----:B------:R0:W-:Y:S01]  /*5cf0*/  @P6 STG.E.U16 desc[UR12][R2.64+0xd2], R77 ;  /* 0x0000d24d02006986 */ /* 0x0001e2000c10150c */
[C---:B------:R-:W-:Y:S02]  /*5d00*/  ISETP.GT.AND P6, PT, R10.reuse, 0x8, P5 ;  /* 0x000000080a00780c */ /* 0x040fe40002fc4270 */
[C---:B------:R-:W-:Y:S02]  /*5d10*/  ISETP.GT.AND P5, PT, R10.reuse, RZ, P3 ;  /* 0x000000ff0a00720c */ /* 0x040fe40001fa4270 */
[----:B------:R-:W-:Y:S01]  /*5d20*/  ISETP.GT.AND P3, PT, R10, 0x8, P3 ;  /* 0x000000080a00780c */ /* 0x000fe20001f64270 */
[----:B0-----:R-:W-:Y:S02]  /*5d30*/  @P4 IMAD.MOV.U32 R2, RZ, RZ, R16 ;  /* 0x000000ffff024224 */ /* 0x001fe400078e0010 */
[----:B------:R-:W-:-:S05]  /*5d40*/  @P4 IMAD.MOV.U32 R3, RZ, RZ, R17 ;  /* 0x000000ffff034224 */ /* 0x000fca00078e0011 */
[----:B------:R0:W-:Y:S01]  /*5d50*/  @P4 STG.E.U16 desc[UR12][R2.64+0xd0], R78 ;  /* 0x0000d04e02004986 */ /* 0x0001e2000c10150c */
        /* <DEDUP_REMOVED lines=14> */
[----:B------:R0:W-:Y:S02]  /*5e40*/  @P4 STG.E.U16 desc[UR12][R2.64+0xe2], R81 ;  /* 0x0000e25102004986 */ /* 0x0001e4000c10150c */
        /* <DEDUP_REMOVED lines=8> */
[----:B------:R0:W-:Y:S04]  /*5ed0*/  @P5 STG.E.U16 desc[UR12][R2.64+0xf0], R84 ;  /* 0x0000f05402005986 */ /* 0x0001e8000c10150c */
[----:B------:R1:W-:Y:S01]  /*5ee0*/  @P6 STG.E.U16 desc[UR12][R4.64+0xf2], R85 ;  /* 0x0000f25504006986 */ /* 0x0003e2000c10150c */
[----:B0-----:R-:W-:Y:S02]  /*5ef0*/  @P1 IMAD.MOV.U32 R2, RZ, RZ, R16 ;  /* 0x000000ffff021224 */ /* 0x001fe400078e0010 */
[----:B------:R-:W-:-:S05]  /*5f00*/  @P1 IMAD.MOV.U32 R3, RZ, RZ, R17 ;  /* 0x000000ffff031224 */ /* 0x000fca00078e0011 */
[----:B------:R1:W-:Y:S01]  /*5f10*/  @P1 STG.E.U16 desc[UR12][R2.64+0xf0], R86 ;  /* 0x0000f05602001986 */ /* 0x0003e2000c10150c */
[----:B------:R-:W-:Y:S05]  /*5f20*/  @!P0 EXIT ;  /* 0x000000000000894d */ /* 0x000fea0003800000 */
[----:B------:R-:W-:-:S05]  /*5f30*/  F2FP.BF16.F32.PACK_AB R0, RZ, R0 ;  /* 0x00000000ff00723e */ /* 0x000fca00000010ff */
[----:B------:R-:W-:Y:S01]  /*5f40*/  STG.E.U16 desc[UR12][R16.64+0xf2], R0 ;  /* 0x0000f20010007986 */ /* 0x000fe2000c10150c */
[----:B------:R-:W-:Y:S05]  /*5f50*/  EXIT ;  /* 0x000000000000794d */ /* 0x000fea0003800000 */
.L_x_14:
[----:B------:R-:W-:-:S13]  /*5f60*/  ISETP.NE.AND P0, PT, R8, RZ, PT ;  /* 0x000000ff0800720c */ /* 0x000fda0003f05270 */
[----:B------:R-:W-:Y:S05]  /*5f70*/  @P0 EXIT ;  /* 0x000000000000094d */ /* 0x000fea0003800000 */
[----:B------:R-:W-:-:S13]  /*5f80*/  ELECT P0, URZ, PT ;  /* 0x00000000003f782f */ /* 0x000fda0003800000 */
[----:B------:R-:W-:Y:S05]  /*5f90*/  @!P0 BRA `(.L_x_153) ;  /* 0x0000000800308947 */ /* 0x000fea0003800000 */
[----:B------:R-:W-:-:S13]  /*5fa0*/  ISETP.GE.AND P0, PT, R6, 0x1, PT ;  /* 0x000000010600780c */ /* 0x000fda0003f06270 */
[----:B------:R-:W-:Y:S05]  /*5fb0*/  @!P0 BRA `(.L_x_153) ;  /* 0x0000000800288947 */ /* 0x000fea0003800000 */
[----:B---3-5:R-:W2:Y:S01]  /*5fc0*/  S2R R2, SR_CgaCtaId ;  /* 0x0000000000027919 */ /* 0x028ea20000008800 */
[----:B------:R-:W-:Y:S01]  /*5fd0*/  IMAD.SHL.U32 R21, R11, 0x40, RZ ;  /* 0x000000400b157824 */ /* 0x000fe200078e00ff */
[----:B------:R-:W-:Y:S01]  /*5fe0*/  ULDC UR4, c[0x0][0x384] ;  /* 0x0000e10000047ab9 */ /* 0x000fe20000000800 */
[----:B------:R-:W-:Y:S01]  /*5ff0*/  LOP3.LUT P0, RZ, R10, 0x1f, RZ, 0xc0, !PT ;  /* 0x0000001f0aff7812 */ /* 0x000fe2000780c0ff */
[----:B------:R-:W-:Y:S01]  /*6000*/  IMAD.SHL.U32 R20, R12, 0x80, RZ ;  /* 0x000000800c147824 */ /* 0x000fe200078e00ff */
[----:B------:R-:W-:Y:S01]  /*6010*/  ULDC UR5, c[0x0][0x388] ;  /* 0x0000e20000057ab9 */ /* 0x000fe20000000800 */
[----:B------:R-:W-:Y:S01]  /*6020*/  IMAD.HI.U32 R3, R21, UR4, RZ ;  /* 0x0000000415037c27 */ /* 0x000fe2000f8e00ff */
[C---:B------:R-:W-:Y:S02]  /*6030*/  ISETP.NE.AND P1, PT, R14.reuse, RZ, PT ;  /* 0x000000ff0e00720c */ /* 0x040fe40003f25270 */
[----:B------:R-:W-:Y:S02]  /*6040*/  CS2R R8, SRZ ;  /* 0x0000000000087805 */ /* 0x000fe4000001ff00 */
[----:B------:R-:W-:Y:S01]  /*6050*/  ISETP.NE.OR P0, PT, R14, RZ, !P0 ;  /* 0x000000ff0e00720c */ /* 0x000fe20004705670 */
[----:B------:R-:W-:Y:S01]  /*6060*/  VIADD R27, R6, 0x1 ;  /* 0x00000001061b7836 */ /* 0x000fe20000000000 */
[----:B------:R-:W-:Y:S01]  /*6070*/  LOP3.LUT R26, R4, 0x2, RZ, 0xfc, !PT ;  /* 0x00000002041a7812 */ /* 0x000fe200078efcff */
[----:B------:R-:W-:Y:S01]  /*6080*/  IMAD.MOV.U32 R5, RZ, RZ, 0x1 ;  /* 0x00000001ff057424 */ /* 0x000fe200078e00ff */
[----:B------:R-:W-:Y:S01]  /*6090*/  CS2R R10, SRZ ;  /* 0x00000000000a7805 */ /* 0x000fe2000001ff00 */
[----:B------:R-:W-:Y:S01]  /*60a0*/  IMAD.MOV.U32 R7, RZ, RZ, RZ ;  /* 0x000000ffff077224 */ /* 0x000fe200078e00ff */
[----:B------:R-:W-:Y:S01]  /*60b0*/  SHF.R.U32.HI R3, RZ, UR5, R3 ;  /* 0x00000005ff037c19 */ /* 0x000fe20008011603 */
[----:B------:R-:W-:-:S02]  /*60c0*/  VIADD R25, R20, 0x40 ;  /* 0x0000004014197836 */ /* 0x000fc40000000000 */
[C---:B--2---:R-:W-:Y:S02]  /*60d0*/  IMAD.SHL.U32 R0, R2.reuse, 0x800, RZ ;  /* 0x0000080002007824 */ /* 0x044fe400078e00ff */
[----:B------:R-:W-:-:S07]  /*60e0*/  IMAD.SHL.U32 R2, R2, 0x20, RZ ;  /* 0x0000002002027824 */ /* 0x000fce00078e00ff */
.L_x_157:
[----:B------:R-:W0:Y:S01]  /*60f0*/  S2R R13, SR_CgaCtaId ;  /* 0x00000000000d7919 */ /* 0x000e220000008800 */
[----:B------:R-:W-:-:S04]  /*6100*/  MOV R12, 0x400 ;  /* 0x00000400000c7802 */ /* 0x000fc80000000f00 */
[----:B0-----:R-:W-:Y:S02]  /*6110*/  LEA R16, R13, R12, 0x18 ;  /* 0x0000000c0d107211 */ /* 0x001fe400078ec0ff */
[----:B------:R-:W-:-:S03]  /*6120*/  SHF.L.U32 R12, R5, 0x1f, RZ ;  /* 0x0000001f050c7819 */ /* 0x000fc600000006ff */
[----:B------:R-:W-:-:S07]  /*6130*/  IMAD R15, R7, 0x8, R16 ;  /* 0x00000008070f7824 */ /* 0x000fce00078e0210 */
.L_x_154:
[----:B0-----:R0:W1:Y:S02]  /*6140*/  SYNCS.PHASECHK.TRANS64.TRYWAIT P2, [R15+URZ+0x36048], R12 ;  /* 0x0360480c0f0075a7 */ /* 0x001064000804017f */
[----:B-1----:R-:W-:Y:S05]  /*6150*/  @!P2 NANOSLEEP.SYNCS 0x989680 ;  /* 0x009896800000a95d */ /* 0x002fea0003900000 */
[----:B------:R-:W1:Y:S02]  /*6160*/  @!P2 SYNCS.PHASECHK.TRANS64 P2, [R15+URZ+0x36048], R12 ;  /* 0x0360480c0f00a5a7 */ /* 0x000e64000804007f */
[----:B-1----:R-:W-:Y:S05]  /*6170*/  @!P2 BRA `(.L_x_154) ;  /* 0xfffffffc00f0a947 */ /* 0x002fea000383ffff */
[----:B0-----:R-:W0:Y:S02]  /*6180*/  @!P1 LDC R12, c[0x0][0x580] ;  /* 0x00016000ff0c9b82 */ /* 0x001e240000000800 */
[----:B0-----:R0:W-:Y:S02]  /*6190*/  @!P1 SYNCS.ARRIVE.TRANS64 RZ, [R15+URZ+0x36000], R12 ;  /* 0x0360000c0fff99a7 */ /* 0x0011e4000800003f */
[----:B0-----:R-:W-:-:S04]  /*61a0*/  PRMT R12, R26, 0x9910, RZ ;  /* 0x000099101a0c7816 */ /* 0x001fc800000000ff */
[----:B------:R-:W-:-:S13]  /*61b0*/  ISETP.NE.AND P2, PT, R12, 0x2, PT ;  /* 0x000000020c00780c */ /* 0x000fda0003f45270 */
[----:B------:R-:W-:Y:S05]  /*61c0*/  @P2 BRA `(.L_x_155) ;  /* 0x0000000000042947 */ /* 0x000fea0003800000 */
[----:B------:R-:W-:Y:S01]  /*61d0*/  BPT.TRAP 0x1 ;  /* 0x000000040000795c */ /* 0x000fe20000300000 */
.L_x_155:
[----:B------:R-:W-:Y:S05]  /*61e0*/  @P0 BRA `(.L_x_156) ;  /* 0x0000000000040947 */ /* 0x000fea0003800000 */
[----:B------:R-:W-:Y:S01]  /*61f0*/  BPT.TRAP 0x1 ;  /* 0x000000040000795c */ /* 0x000fe20000300000 */
.L_x_156:
[----:B------:R-:W0:Y:S01]  /*6200*/  LDC R14, c[0x0][0x380] ;  /* 0x0000e000ff0e7b82 */ /* 0x000e220000000800 */
[----:B------:R-:W-:Y:S01]  /*6210*/  R2UR UR4, R3 ;  /* 0x00000000030472ca */ /* 0x000fe200000e0000 */
[----:B------:R-:W-:Y:S01]  /*6220*/  IMAD.SHL.U32 R13, R7, 0x2000, RZ ;  /* 0x00002000070d7824 */ /* 0x000fe200078e00ff */
[----:B------:R-:W-:Y:S01]  /*6230*/  R2UR UR16, R21 ;  /* 0x00000000151072ca */ /* 0x000fe200000e0000 */
[----:B------:R-:W-:Y:S01]  /*6240*/  ULDC UR18, c[0x0][0x38c] ;  /* 0x0000e30000127ab9 */ /* 0x000fe20000000800 */
[----:B------:R-:W-:Y:S01]  /*6250*/  ULDC UR19, c[0x0][0x398] ;  /* 0x0000e60000137ab9 */ /* 0x000fe20000000800 */
[----:B------:R-:W-:Y:S01]  /*6260*/  UISETP.NE.AND UP0, UPT, UR18, 0x1, UPT ;  /* 0x000000011200788c */ /* 0x000fe2000bf05270 */
[----:B------:R-:W-:Y:S01]  /*6270*/  IMAD.IADD R24, R16, 0x1, R13 ;  /* 0x0000000110187824 */ /* 0x000fe200078e020d */
[----:B------:R-:W1:Y:S01]  /*6280*/  LDC.64 R18, c[0x0][0x3d0] ;  /* 0x0000f400ff127b82 */ /* 0x000e620000000a00 */
[----:B------:R-:W-:Y:S01]  /*6290*/  R2UR UR25, R15 ;  /* 0x000000000f1972ca */ /* 0x000fe200000e0000 */
[C---:B------:R-:W-:Y:S01]  /*62a0*/  VIADD R15, R11.reuse, 0x1 ;  /* 0x000000010b0f7836 */ /* 0x040fe20000000000 */
[----:B------:R-:W-:Y:S01]  /*62b0*/  R2UR UR26, R10 ;  /* 0x000000000a1a72ca */ /* 0x000fe200000e0000 */
[----:B------:R-:W-:Y:S01]  /*62c0*/  ULDC UR31, c[0x0][0x3ec] ;  /* 0x0000fb00001f7ab9 */ /* 0x000fe20000000800 */
[----:B------:R-:W-:Y:S01]  /*62d0*/  R2UR UR20, R11 ;  /* 0x000000000b1472ca */ /* 0x000fe200000e0000 */
[----:B------:R-:W-:Y:S01]  /*62e0*/  ULDC.64 UR8, c[0x0][0x3c0] ;  /* 0x0000f00000087ab9 */ /* 0x000fe20000000a00 */
[----:B------:R-:W-:Y:S01]  /*62f0*/  R2UR UR36, R2 ;  /* 0x00000000022472ca */ /* 0x000fe200000e0000 */
[----:B------:R-:W2:Y:S01]  /*6300*/  LDC.64 R22, c[0x0][0x3e0] ;  /* 0x0000f800ff167b82 */ /* 0x000ea20000000a00 */
[----:B------:R-:W-:Y:S01]  /*6310*/  @UP0 ULDC.64 UR6, c[0x0][0x390] ;  /* 0x0000e40000060ab9 */ /* 0x000fe20000000a00 */
[----:B------:R-:W-:Y:S01]  /*6320*/  ULDC.64 UR34, c[0x0][0x198] ;  /* 0x0000660000227ab9 */ /* 0x000fe20000000a00 */
[----:B------:R-:W-:Y:S01]  /*6330*/  VIADD R27, R27, 0xffffffff ;  /* 0xffffffff1b1b7836 */ /* 0x000fe20000000000 */
[----:B------:R-:W-:Y:S01]  /*6340*/  R2UR UR21, R9 ;  /* 0x00000000091572ca */ /* 0x000fe200000e0000 */
[----:B------:R-:W-:Y:S01]  /*6350*/  ULDC.64 UR28, c[0x0][0x3f0] ;  /* 0x0000fc00001c7ab9 */ /* 0x000fe20000000a00 */
[----:B------:R-:W-:Y:S01]  /*6360*/  R2UR UR22, R8 ;  /* 0x00000000081672ca */ /* 0x000fe200000e0000 */
[----:B------:R-:W-:Y:S01]  /*6370*/  UIADD3 UR25, UR25, 0x36000, URZ ;  /* 0x0003600019197890 */ /* 0x000fe2000fffe03f */
[----:B0-----:R-:W-:Y:S01]  /*6380*/  ISETP.NE.AND P2, PT, R14, 0x1, PT ;  /* 0x000000010e00780c */ /* 0x001fe20003f45270 */
[----:B------:R-:W-:Y:S01]  /*6390*/  USHF.L.U32 UR26, UR26, 0x6, URZ ;  /* 0x000000061a1a7899 */ /* 0x000fe2000800063f */
[----:B------:R-:W-:Y:S01]  /*63a0*/  ISETP.GT.AND P6, PT, R27, 0x1, PT ;  /* 0x000000011b00780c */ /* 0x000fe20003fc4270 */
[----:B------:R-:W-:Y:S01]  /*63b0*/  VIADD R7, R7, 0x1 ;  /* 0x0000000107077836 */ /* 0x000fe20000000000 */
[----:B------:R-:W-:Y:S01]  /*63c0*/  UMOV UR37, 0x30000 ;  /* 0x0003000000257882 */ /* 0x000fe20000000000 */
[----:B------:R-:W-:Y:S01]  /*63d0*/  UMOV UR32, 0x0 ;  /* 0x0000000000207882 */ /* 0x000fe20000000000 */
[----:B------:R-:W-:Y:S01]  /*63e0*/  UMOV UR33, 0x10000000 ;  /* 0x1000000000217882 */ /* 0x000fe20000000000 */
[----:B------:R-:W-:Y:S01]  /*63f0*/  UMOV UR12, UR20 ;  /* 0x00000014000c7c82 */ /* 0x000fe20008000000 */
[----:B------:R-:W-:Y:S01]  /*6400*/  ISETP.NE.AND P5, PT, R7, 0x9, PT ;  /* 0x000000090700780c */ /* 0x000fe20003fa5270 */
[----:B------:R-:W-:-:S02]  /*6410*/  UMOV UR13, UR21 ;  /* 0x00000015000d7c82 */ /* 0x000fc40008000000 */
[----:B------:R-:W-:Y:S01]  /*6420*/  UMOV UR14, UR22 ;  /* 0x00000016000e7c82 */ /* 0x000fe20008000000 */
[----:B------:R-:W-:Y:S01]  /*6430*/  SEL R7, R7, RZ, P5 ;  /* 0x000000ff07077207 */ /* 0x000fe20002800000 */
[----:B------:R-:W-:-:S05]  /*6440*/  @P2 IMAD.U32 R12, RZ, RZ, UR4 ;  /* 0x00000004ff0c2e24 */ /* 0x000fca000f8e00ff */
[----:B------:R-:W-:Y:S02]  /*6450*/  @P2 R2UR UR16, R12 ;  /* 0x000000000c1022ca */ /* 0x000fe400000e0000 */
[----:B------:R-:W-:Y:S01]  /*6460*/  LOP3.LUT R12, R13, 0x800, R0, 0xf8, !PT ;  /* 0x000008000d0c7812 */ /* 0x000fe200078ef800 */
[----:B------:R-:W-:-:S04]  /*6470*/  VIADD R13, R10, 0x1 ;  /* 0x000000010a0d7836 */ /* 0x000fc80000000000 */
[----:B------:R-:W-:Y:S01]  /*6480*/  IMAD R12, R12, 0x2, R16 ;  /* 0x000000020c0c7824 */ /* 0x000fe200078e0210 */
[----:B------:R-:W-:Y:S01]  /*6490*/  ISETP.NE.AND P2, PT, R13, UR15, PT ;  /* 0x0000000f0d007c0c */ /* 0x000fe2000bf45270 */
[----:B------:R-:W0:Y:S03]  /*64a0*/  LDC.64 R16, c[0x0][0x3f8] ;  /* 0x0000fe00ff107b82 */ /* 0x000e260000000a00 */
[----:B------:R-:W-:Y:S01]  /*64b0*/  R2UR UR23, R12 ;  /* 0x000000000c1772ca */ /* 0x000fe200000e0000 */
[----:B------:R-:W-:Y:S02]  /*64c0*/  UIMAD.WIDE.U32 UR4, UR16, UR6, URZ ;  /* 0x00000006100472a5 */ /* 0x000fe4000f8e003f */
[----:B------:R-:W-:Y:S01]  /*64d0*/  UMOV UR17, UR16 ;  /* 0x0000001000117c82 */ /* 0x000fe20008000000 */
[----:B------:R-:W-:Y:S01]  /*64e0*/  UIADD3 UR4, -UR16, URZ, URZ ;  /* 0x0000003f10047290 */ /* 0x000fe2000fffe13f */
[----:B------:R-:W3:Y:S01]  /*64f0*/  LDC R12, c[0x0][0x400] ;  /* 0x00010000ff0c7b82 */ /* 0x000ee20000000800 */
[----:B------:R-:W-:-:S02]  /*6500*/  @UP0 USHF.R.U32.HI UR17, URZ, UR7, UR5 ;  /* 0x000000073f110299 */ /* 0x000fc40008011605 */
[----:B------:R-:W-:Y:S01]  /*6510*/  UISETP.NE.AND UP0, UPT, UR19, 0x1, UPT ;  /* 0x000000011300788c */ /* 0x000fe2000bf05270 */
[----:B------:R-:W-:Y:S01]  /*6520*/  @P2 IMAD.MOV R15, RZ, RZ, R11 ;  /* 0x000000ffff0f2224 */ /* 0x000fe200078e020b */
[----:B------:R-:W-:Y:S01]  /*6530*/  ULDC.64 UR6, c[0x0][0x3c8] ;  /* 0x0000f20000067ab9 */ /* 0x000fe20000000a00 */
[----:B------:R-:W-:Y:S01]  /*6540*/  IMAD R14, R14, UR4, R21 ;  /* 0x000000040e0e7c24 */ /* 0x000fe2000f8e0215 */
[----:B------:R-:W-:Y:S02]  /*6550*/  UIADD3 UR24, -UR17, URZ, URZ ;  /* 0x0000003f11187290 */ /* 0x000fe4000fffe13f */
[----:B--2---:R-:W-:Y:S01]  /*6560*/  ISETP.NE.AND P3, PT, R15, R22, PT ;  /* 0x000000160f00720c */ /* 0x004fe20003f65270 */
[----:B------:R-:W-:Y:S01]  /*6570*/  UMOV UR30, UR17 ;  /* 0x00000011001e7c82 */ /* 0x000fe20008000000 */
[----:B------:R-:W-:Y:S01]  /*6580*/  R2UR UR27, R14 ;  /* 0x000000000e1b72ca */ /* 0x000fe200000e0000 */
[----:B------:R-:W-:Y:S01]  /*6590*/  UIADD3 UR4, UP1, UR34, 0xf0, URZ ;  /* 0x000000f022047890 */ /* 0x000fe2000ff3e03f */
[----:B------:R-:W-:Y:S01]  /*65a0*/  VIADD R14, R8, 0x1 ;  /* 0x00000001080e7836 */ /* 0x000fe20000000000 */
[----:B------:R-:W-:Y:S01]  /*65b0*/  @UP0 ULDC UR10, c[0x0][0x39c] ;  /* 0x0000e700000a0ab9 */ /* 0x000fe20000000800 */
[----:B------:R-:W-:Y:S01]  /*65c0*/  UIADD3 UR34, UP2, UR34, 0x270, URZ ;  /* 0x0000027022227890 */ /* 0x000fe2000ff5e03f */
[----:B0-----:R-:W-:Y:S01]  /*65d0*/  IMAD R11, R11, UR7, R16 ;  /* 0x000000070b0b7c24 */ /* 0x001fe2000f8e0210 */
[----:B------:R-:W-:Y:S01]  /*65e0*/  UIMAD.WIDE.U32 UR10, UR17, UR10, URZ ;  /* 0x0000000a110a72a5 */ /* 0x000fe2000f8e003f */
[----:B-1----:R-:W-:Y:S01]  /*65f0*/  IMAD R10, R9, R18, R17 ;  /* 0x00000012090a7224 */ /* 0x002fe200078e0211 */
[----:B------:R-:W-:Y:S01]  /*6600*/  @UP0 ULDC UR7, c[0x0][0x3a0] ;  /* 0x0000e80000070ab9 */ /* 0x000fe20000000800 */
[----:B------:R-:W-:-:S02]  /*6610*/  UIADD3.X UR5, URZ, UR35, URZ, UP1, !UPT ;  /* 0x000000233f057290 */ /* 0x000fc40008ffe43f */
[----:B------:R-:W-:Y:S01]  /*6620*/  IMAD.U32 R11, R10, 0x20, R11 ;  /* 0x000000200a0b7824 */ /* 0x000fe200078e000b */
[----:B------:R-:W-:Y:S01]  /*6630*/  @UP0 USHF.R.U32.HI UR30, URZ, UR7, UR11 ;  /* 0x000000073f1e0299 */ /* 0x000fe2000801160b */
[----:B---3--:R-:W-:Y:S01]  /*6640*/  IMAD R12, R8, R19, R12 ;  /* 0x00000013080c7224 */ /* 0x008fe200078e020c */
[----:B------:R-:W-:Y:S01]  /*6650*/  UIMAD UR27, UR27, UR8, UR31 ;  /* 0x000000081b1b72a4 */ /* 0x000fe2000f8e021f */
[----:B------:R-:W-:Y:S01]  /*6660*/  R2UR UR10, R25 ;  /* 0x00000000190a72ca */ /* 0x000fe200000e0000 */
[----:B------:R-:W-:Y:S01]  /*6670*/  UIADD3 UR7, -UR30, URZ, URZ ;  /* 0x0000003f1e077290 */ /* 0x000fe2000fffe13f */
[----:B------:R-:W-:Y:S01]  /*6680*/  IMAD.U32 R11, R12, 0x400, R11 ;  /* 0x000004000c0b7824 */ /* 0x000fe200078e000b */
[----:B------:R-:W-:Y:S01]  /*6690*/  UIMAD UR8, UR18, UR24, UR16 ;  /* 0x00000018120872a4 */ /* 0x000fe2000f8e0210 */
[----:B------:R-:W-:Y:S01]  /*66a0*/  VIADD R12, R9, 0x1 ;  /* 0x00000001090c7836 */ /* 0x000fe20000000000 */
[----:B------:R-:W-:Y:S01]  /*66b0*/  UIMAD UR7, UR19, UR7, UR17 ;  /* 0x00000007130772a4 */ /* 0x000fe2000f8e0211 */
[----:B------:R-:W-:Y:S01]  /*66c0*/  @P3 IMAD.MOV R12, RZ, RZ, R9 ;  /* 0x000000ffff0c3224 */ /* 0x000fe200078e0209 */
[----:B------:R-:W-:Y:S01]  /*66d0*/  R2UR UR11, R11 ;  /* 0x000000000b0b72ca */ /* 0x000fe200000e0000 */
[----:B------:R-:W-:Y:S01]  /*66e0*/  UIMAD UR28, UR8, UR9, UR28 ;  /* 0x00000009081c72a4 */ /* 0x000fe2000f8e021c */
[----:B------:R-:W-:Y:S01]  /*66f0*/  R2UR UR24, R24 ;  /* 0x00000000181872ca */ /* 0x000fe200000e0000 */
[----:B------:R-:W-:Y:S01]  /*6700*/  UIMAD UR29, UR7, UR6, UR29 ;  /* 0x00000006071d72a4 */ /* 0x000fe2000f8e021d */
[----:B------:R-:W-:Y:S01]  /*6710*/  R2UR UR18, R20 ;  /* 0x00000000141272ca */ /* 0x000fe200000e0000 */
[----:B------:R-:W-:Y:S01]  /*6720*/  UIADD3.X UR35, URZ, UR35, URZ, UP2, !UPT ;  /* 0x000000233f237290 */ /* 0x000fe200097fe43f */
[C---:B------:R-:W-:Y:S01]  /*6730*/  ISETP.NE.AND P4, PT, R12.reuse, R23, PT ;  /* 0x000000170c00720c */ /* 0x040fe20003f85270 */
[----:B------:R-:W-:Y:S01]  /*6740*/  ULOP3.LUT UR19, UR26, 0x20, UR36, 0xf8, !UPT ;  /* 0x000000201a137892 */ /* 0x000fe2000f8ef824 */
[----:B------:R-:W-:Y:S01]  /*6750*/  SEL R10, RZ, 0x1, P5 ;  /* 0x00000001ff0a7807 */ /* 0x000fe20002800000 */
[----:B------:R-:W-:Y:S01]  /*6760*/  UIADD3 UR16, UR23, 0x12000, URZ ;  /* 0x0001200017107890 */ /* 0x000fe2000fffe03f */
[----:B------:R-:W-:Y:S01]  /*6770*/  SEL R11, R15, RZ, P3 ;  /* 0x000000ff0f0b7207 */ /* 0x000fe20001800000 */
[----:B------:R-:W-:Y:S01]  /*6780*/  UIADD3 UR8, UR23, 0x14000, URZ ;  /* 0x0001400017087890 */ /* 0x000fe2000fffe03f */
[----:B------:R-:W-:Y:S01]  /*6790*/  LOP3.LUT R5, R5, R10, RZ, 0x3c, !PT ;  /* 0x0000000a05057212 */ /* 0x000fe200078e3cff */
[----:B------:R-:W-:Y:S01]  /*67a0*/  UPRMT UR6, UR11, 0x5410, URZ ;  /* 0x000054100b067896 */ /* 0x000fe2000800003f */
[----:B------:R-:W-:Y:S01]  /*67b0*/  SEL R10, R13, RZ, P2 ;  /* 0x000000ff0d0a7207 */ /* 0x000fe20001000000 */
[----:B------:R-:W-:Y:S01]  /*67c0*/  UMOV UR17, UR25 ;  /* 0x0000001900117c82 */ /* 0x000fe20008000000 */
[----:B------:R-:W-:Y:S01]  /*67d0*/  UMOV UR9, UR25 ;  /* 0x0000001900097c82 */ /* 0x000fe20008000000 */
[----:B------:R-:W-:Y:S01]  /*67e0*/  UMOV UR11, UR19 ;  /* 0x00000013000b7c82 */ /* 0x000fe20008000000 */
[----:B------:R-:W-:Y:S01]  /*67f0*/  SEL R9, R12, RZ, P4 ;  /* 0x000000ff0c097207 */ /* 0x000fe20002000000 */
[----:B------:R-:W-:-:S03]  /*6800*/  @P4 IMAD.MOV R14, RZ, RZ, R8 ;  /* 0x000000ffff0e4224 */ /* 0x000fc600078e0208 */
[----:B------:R0:W-:Y:S01]  /*6810*/  UTMALDG.5D.IM2COL [UR24], [UR4], UR6 ;  /* 0x00000018040073b4 */ /* 0x0001e20008060006 */
[----:B------:R-:W-:Y:S01]  /*6820*/  IMAD.MOV.U32 R8, RZ, RZ, R14 ;  /* 0x000000ffff087224 */ /* 0x000fe200078e000e */
[----:B------:R0:W-:Y:S01]  /*6830*/  UTMALDG.5D.MULTICAST [UR16], [UR34], UR37, desc[UR32] ;  /* 0x00002010220073b4 */ /* 0x0001e20008021825 */
[----:B------:R0:W-:Y:S02]  /*6840*/  UTMALDG.5D.MULTICAST [UR8], [UR34], UR37, desc[UR32] ;  /* 0x00002008220073b4 */ /* 0x0001e40008021825 */
[----:B0-----:R-:W-:Y:S05]  /*6850*/  @P6 BRA `(.L_x_157) ;  /* 0xfffffff800246947 */ /* 0x001fea000383ffff */
.L_x_153:
[----:B------:R-:W-:Y:S01]  /*6860*/  ISETP.GE.U32.AND P2, PT, R6, 0x9, PT ;  /* 0x000000090600780c */ /* 0x000fe20003f46070 */
[----:B------:R-:W-:Y:S05]  /*6870*/  WARPSYNC.ALL ;  /* 0x0000000000007948 */ /* 0x000fea0003800000 */
[----:B------:R-:W-:-:S07]  /*6880*/  ELECT P1, URZ, PT ;  /* 0x00000000003f782f */ /* 0x000fce0003820000 */
[----:B---3-5:R-:W-:-:S05]  /*6890*/  @P2 IMAD.WIDE.U32 R2, R6, 0x38e38e39, RZ ;  /* 0x38e38e3906022825 */ /* 0x028fca00078e00ff */
[----:B--2---:R-:W-:-:S04]  /*68a0*/  @P2 SHF.R.U32.HI R0, RZ, 0x1, R3 ;  /* 0x00000001ff002819 */ /* 0x004fc80000011603 */
[----:B------:R-:W-:-:S04]  /*68b0*/  @P2 LOP3.LUT R0, R0, 0x1, RZ, 0xc0, !PT ;  /* 0x0000000100002812 */ /* 0x000fc800078ec0ff */
[----:B------:R-:W-:Y:S01]  /*68c0*/  @P2 ISETP.NE.U32.AND P0, PT, R0, 0x1, PT ;  /* 0x000000010000280c */ /* 0x000fe20003f05070 */
[----:B------:R-:W-:-:S12]  /*68d0*/  @!P1 EXIT ;  /* 0x000000000000994d */ /* 0x000fd80003800000 */
[----:B------:R-:W-:Y:S01]  /*68e0*/  LOP3.LUT R4, R4, 0x2, RZ, 0xfc, !PT ;  /* 0x0000000204047812 */ /* 0x000fe200078efcff */
[----:B------:R-:W-:Y:S01]  /*68f0*/  IMAD.MOV.U32 R0, RZ, RZ, 0x1 ;  /* 0x00000001ff007424 */ /* 0x000fe200078e00ff */
[----:B------:R-:W-:Y:S02]  /*6900*/  @P2 ISETP.NE.U32.AND.EX P0, PT, RZ, RZ, PT, P0 ;  /* 0x000000ffff00220c */ /* 0x000fe40003f05100 */
[----:B------:R-:W-:Y:S02]  /*6910*/  ISETP.NE.AND P1, PT, R4, 0x3, PT ;  /* 0x000000030400780c */ /* 0x000fe40003f25270 */
[----:B------:R-:W-:-:S11]  /*6920*/  @P2 SEL R0, RZ, 0x1, !P0 ;  /* 0x00000001ff002807 */ /* 0x000fd60004000000 */
[----:B------:R-:W-:Y:S05]  /*6930*/  @!P1 BRA `(.L_x_158) ;  /* 0x0000000000049947 */ /* 0x000fea0003800000 */
[----:B------:R-:W-:Y:S01]  /*6940*/  BPT.TRAP 0x1 ;  /* 0x000000040000795c */ /* 0x000fe20000300000 */
.L_x_158:
[----:B------:R-:W0:Y:S01]  /*6950*/  S2R R5, SR_CgaCtaId ;  /* 0x0000000000057919 */ /* 0x000e220000008800 */
[----:B------:R-:W-:Y:S01]  /*6960*/  IMAD.WIDE.U32 R2, R6, 0x38e38e39, RZ ;  /* 0x38e38e3906027825 */ /* 0x000fe200078e00ff */
[----:B------:R-:W-:-:S04]  /*6970*/  MOV R2, 0x400 ;  /* 0x0000040000027802 */ /* 0x000fc80000000f00 */
[----:B------:R-:W-:-:S05]  /*6980*/  SHF.R.U32.HI R3, RZ, 0x1, R3 ;  /* 0x00000001ff037819 */ /* 0x000fca0000011603 */
[----:B------:R-:W-:Y:S01]  /*6990*/  IMAD R6, R3, -0x9, R6 ;  /* 0xfffffff703067824 */ /* 0x000fe200078e0206 */
[----:B0-----:R-:W-:Y:S02]  /*69a0*/  LEA R2, R5, R2, 0x18 ;  /* 0x0000000205027211 */ /* 0x001fe400078ec0ff */
[----:B------:R-:W-:-:S03]  /*69b0*/  SHF.L.U32 R5, R0, 0x1f, RZ ;  /* 0x0000001f00057819 */ /* 0x000fc600000006ff */
[----:B------:R-:W-:-:S04]  /*69c0*/  VIADD R3, R2, 0x36048 ;  /* 0x0003604802037836 */ /* 0x000fc80000000000 */
[----:B------:R-:W-:-:S07]  /*69d0*/  IMAD R2, R6, 0x8, R3 ;  /* 0x0000000806027824 */ /* 0x000fce00078e0203 */
.L_x_159:
[----:B0-----:R0:W1:Y:S02]  /*69e0*/  SYNCS.PHASECHK.TRANS64.TRYWAIT P0, [R2+URZ], R5 ;  /* 0x00000005020075a7 */ /* 0x001064000800017f */
[----:B-1----:R-:W-:Y:S05]  /*69f0*/  @!P0 NANOSLEEP.SYNCS 0x989680 ;  /* 0x009896800000895d */ /* 0x002fea0003900000 */
[----:B------:R-:W1:Y:S02]  /*6a00*/  @!P0 SYNCS.PHASECHK.TRANS64 P0, [R2+URZ], R5 ;  /* 0x00000005020085a7 */ /* 0x000e64000800007f */
[----:B-1----:R-:W-:Y:S05]  /*6a10*/  @!P0 BRA `(.L_x_159) ;  /* 0xfffffffc00f08947 */ /* 0x002fea000383ffff */
[----:B------:R-:W-:-:S05]  /*6a20*/  VIADD R6, R6, 0x1 ;  /* 0x0000000106067836 */ /* 0x000fca0000000000 */
[----:B------:R-:W-:-:S04]  /*6a30*/  ISETP.NE.AND P0, PT, R6, 0x9, PT ;  /* 0x000000090600780c */ /* 0x000fc80003f05270 */
[----:B0-----:R-:W-:Y:S02]  /*6a40*/  SEL R5, RZ, 0x1, P0 ;  /* 0x00000001ff057807 */ /* 0x001fe40000000000 */
[----:B------:R-:W-:Y:S02]  /*6a50*/  SEL R6, R6, RZ, P0 ;  /* 0x000000ff06067207 */ /* 0x000fe40000000000 */
[----:B------:R-:W-:-:S03]  /*6a60*/  LOP3.LUT R7, R0, R5, RZ, 0x3c, !PT ;  /* 0x0000000500077212 */ /* 0x000fc600078e3cff */
[----:B------:R-:W-:Y:S01]  /*6a70*/  IMAD R0, R6, 0x8, R3 ;  /* 0x0000000806007824 */ /* 0x000fe200078e0203 */
[----:B------:R-:W-:-:S07]  /*6a80*/  SHF.L.U32 R5, R7, 0x1f, RZ ;  /* 0x0000001f07057819 */ /* 0x000fce00000006ff */
.L_x_160:
        /* <DEDUP_REMOVED lines=11> */
.L_x_161:
        /* <DEDUP_REMOVED lines=11> */
.L_x_162:
        /* <DEDUP_REMOVED lines=11> */
.L_x_163:
        /* <DEDUP_REMOVED lines=11> */
.L_x_164:
        /* <DEDUP_REMOVED lines=11> */
.L_x_165:
        /* <DEDUP_REMOVED lines=11> */
.L_x_166:
        /* <DEDUP_REMOVED lines=11> */
.L_x_167:
[----:B0-----:R0:W1:Y:S02]  /*6f60*/  SYNCS.PHASECHK.TRANS64.TRYWAIT P0, [R6+URZ], R3 ;  /* 0x00000003060075a7 */ /* 0x001064000800017f */
[----:B-1----:R-:W-:Y:S05]  /*6f70*/  @!P0 NANOSLEEP.SYNCS 0x989680 ;  /* 0x009896800000895d */ /* 0x002fea0003900000 */
[----:B------:R-:W1:Y:S02]  /*6f80*/  @!P0 SYNCS.PHASECHK.TRANS64 P0, [R6+URZ], R3 ;  /* 0x00000003060085a7 */ /* 0x000e64000800007f */
[----:B-1----:R-:W-:Y:S05]  /*6f90*/  @P0 EXIT ;  /* 0x000000000000094d */ /* 0x002fea0003800000 */
[----:B------:R-:W-:Y:S05]  /*6fa0*/  BRA `(.L_x_167) ;  /* 0xfffffffc00ec7947 */ /* 0x000fea000383ffff */
.L_x_168:
[----:B------:R-:W-:-:S00]  /*6fb0*/  BRA `(.L_x_168) ;  /* 0xfffffffc00fc7947 */ /* 0x000fc0000383ffff */
[----:B------:R-:W-:-:S00]  /*6fc0*/  NOP ;  /* 0x0000000000007918 */ /* 0x000fc00000000000 */
        /* <DEDUP_REMOVED lines=11> */
.L_x_169:


//--------------------- .nv.shared._ZN7cutlass13device_kernelINS_4conv6kernel13ConvUniversalINS1_16ConvProblemShapeILNS1_8OperatorE1ELi3EEENS1_10collective14CollectiveConvINS1_46MainloopSm90TmaGmmaWarpSpecializedImplicitGemmILS5_1ELi9ELi3EN4cute5tupleIJNSA_1CILi2EEENSC_ILi1EEESE_EEENS1_36KernelImplicitTmaWarpSpecializedSm90ELi1EEENSB_IJNSC_ILi64EEENSC_ILi128EEENSB_IJSI_EEEEEENS_10bfloat16_tESM_NSA_8TiledMMAINSA_8MMA_AtomIJNSA_4SM904GMMA28MMA_64x128x16_F32BF16BF16_SSILNSQ_5MajorE0ELSS_1ELNSQ_7ScaleInE1ELST_1EEEEEENSA_6LayoutINSB_IJSE_SE_SE_EEENSB_IJNSC_ILi0EEESY_SY_EEEEENSB_IJNSA_10UnderscoreES11_S11_EEEEENS7_6detail26Sm90ImplicitGemmTileTraitsINSA_20SM90_TMA_LOAD_IM2COLENSA_14ComposedLayoutINSA_7SwizzleILi3ELi4ELi3EEENSA_18smem_ptr_flag_bitsILi16EEENSW_INSB_IJNSB_IJNSC_ILi8EEES1C_EEENSB_IJSI_SE_EEENSB_IJSE_NSC_ILi9EEEEEEEEENSB_IJNSB_IJSI_NSC_ILi512EEEEEENSB_IJSE_SY_EEENSB_IJSY_NSC_ILi4096EEEEEEEEEEEEEvEENS15_INSA_23SM90_TMA_LOAD_MULTICASTENS17_IS19_S1B_NSW_INSB_IJNSB_IJSI_SD_EEES1D_S1G_EEENSB_IJNSB_IJSE_S1L_EEES1J_NSB_IJSY_NSC_ILi8192EEEEEEEEEEEEEvEEEENS_8epilogue10collective6detail29Sm90TmaWarpSpecializedAdapterINS23_15DefaultEpilogueISM_NSB_IJNSB_IJllllEEESE_SY_EEES28_NS22_6thread17LinearCombinationISM_Li1EffLNS29_9ScaleType4KindE0ELNS_15FloatRoundStyleE2ESM_EENS_4gemm15EpilogueDefaultEEEEEvvEEEEvNT_6ParamsE --------------------------
	.section	.nv.shared._ZN7cutlass13device_kernelINS_4conv6kernel13ConvUniversalINS1_16ConvProblemShapeILNS1_8OperatorE1ELi3EEENS1_10collective14CollectiveConvINS1_46MainloopSm90TmaGmmaWarpSpecializedImplicitGemmILS5_1ELi9ELi3EN4cute5tupleIJNSA_1CILi2EEENSC_ILi1EEESE_EEENS1_36KernelImplicitTmaWarpSpecializedSm90ELi1EEENSB_IJNSC_ILi64EEENSC_ILi128EEENSB_IJSI_EEEEEENS_10bfloat16_tESM_NSA_8TiledMMAINSA_8MMA_AtomIJNSA_4SM904GMMA28MMA_64x128x16_F32BF16BF16_SSILNSQ_5MajorE0ELSS_1ELNSQ_7ScaleInE1ELST_1EEEEEENSA_6LayoutINSB_IJSE_SE_SE_EEENSB_IJNSC_ILi0EEESY_SY_EEEEENSB_IJNSA_10UnderscoreES11_S11_EEEEENS7_6detail26Sm90ImplicitGemmTileTraitsINSA_20SM90_TMA_LOAD_IM2COLENSA_14ComposedLayoutINSA_7SwizzleILi3ELi4ELi3EEENSA_18smem_ptr_flag_bitsILi16EEENSW_INSB_IJNSB_IJNSC_ILi8EEES1C_EEENSB_IJSI_SE_EEENSB_IJSE_NSC_ILi9EEEEEEEEENSB_IJNSB_IJSI_NSC_ILi512EEEEEENSB_IJSE_SY_EEENSB_IJSY_NSC_ILi4096EEEEEEEEEEEEEvEENS15_INSA_23SM90_TMA_LOAD_MULTICASTENS17_IS19_S1B_NSW_INSB_IJNSB_IJSI_SD_EEES1D_S1G_EEENSB_IJNSB_IJSE_S1L_EEES1J_NSB_IJSY_NSC_ILi8192EEEEEEEEEEEEEvEEEENS_8epilogue10collective6detail29Sm90TmaWarpSpecializedAdapterINS23_15DefaultEpilogueISM_NSB_IJNSB_IJllllEEESE_SY_EEES28_NS22_6thread17LinearCombinationISM_Li1EffLNS29_9ScaleType4KindE0ELNS_15FloatRoundStyleE2ESM_EENS_4gemm15EpilogueDefaultEEEEEvvEEEEvNT_6ParamsE,"aw",@nobits
	.sectionflags	@""
	.align	16
	.zero		1024


//--------------------- .nv.shared.reserved.0     --------------------------
	.section	.nv.shared.reserved.0,"aw",@nobits
	.weak		__nv_reservedSMEM_offset_0_alias
	.size		__nv_reservedSMEM_offset_0_alias, 0, 0
	.other		__nv_reservedSMEM_offset_0_alias,@"STO_CUDA_RESERVED_SHARED STV_DEFAULT"
__nv_reservedSMEM_offset_0_alias:
	.zero		0


//--------------------- .nv.global                --------------------------
	.section	.nv.global,"aw",@nobits
.nv.global:
	.type		_ZN39_INTERNAL_d5ff70e4_4_k_cu_c9515532_27674cute1_E,@object
	.size		_ZN39_INTERNAL_d5ff70e4_4_k_cu_c9515532_27674cute1_E,(_ZN39_INTERNAL_d5ff70e4_4_k_cu_c9515532_27674cuda3std3__45__cpo6cbeginE - _ZN39_INTERNAL_d5ff70e4_4_k_cu_c9515532_27674cute1_E)
_ZN39_INTERNAL_d5ff70e4_4_k_cu_c9515532_27674cute1_E:
	.zero		1
	.type		_ZN39_INTERNAL_d5ff70e4_4_k_cu_c9515532_27674cuda3std3__45__cpo6cbeginE,@object
	.size		_ZN39_INTERNAL_d5ff70e4_4_k_cu_c9515532_27674cuda3std3__45__cpo6cbeginE,(_ZN39_INTERNAL_d5ff70e4_4_k_cu_c9515532_27674cuda3std3__48in_placeE - _ZN39_INTERNAL_d5ff70e4_4_k_cu_c9515532_27674cuda3std3__45__cpo6cbeginE)
_ZN39_INTERNAL_d5ff70e4_4_k_cu_c9515532_27674cuda3std3__45__cpo6cbeginE:
	.zero		1
	.type		_ZN39_INTERNAL_d5ff70e4_4_k_cu_c9515532_27674cuda3std3__48in_placeE,@object
	.size		_ZN39_INTERNAL_d5ff70e4_4_k_cu_c9515532_27674cuda3std3__48in_placeE,(_ZN39_INTERNAL_d5ff70e4_4_k_cu_c9515532_27674cuda3std6ranges3__45__cpo9iter_moveE - _ZN39_INTERNAL_d5ff70e4_4_k_cu_c9515532_27674cuda3std3__48in_placeE)
_ZN39_INTERNAL_d5ff70e4_4_k_cu_c9515532_27674cuda3std3__48in_placeE:
	.zero		1
	.type		_ZN39_INTERNAL_d5ff70e4_4_k_cu_c9515532_27674cuda3std6ranges3__45__cpo9iter_moveE,@object
	.size		_ZN39_INTERNAL_d5ff70e4_4_k_cu_c9515532_27674cuda3std6ranges3__45__cpo9iter_moveE,(_ZN39_INTERNAL_d5ff70e4_4_k_cu_c9515532_27674cuda3std3__45__cpo5beginE - _ZN39_INTERNAL_d5ff70e4_4_k_cu_c9515532_27674cuda3std6ranges3__45__cpo9iter_moveE)
_ZN39_INTERNAL_d5ff70e4_4_k_cu_c9515532_27674cuda3std6ranges3__45__cpo9iter_moveE:
	.zero		1
	.type		_ZN39_INTERNAL_d5ff70e4_4_k_cu_c9515532_27674cuda3std3__45__cpo5beginE,@object
	.size		_ZN39_INTERNAL_d5ff70e4_4_k_cu_c9515532_27674cuda3std3__45__cpo5beginE,(_ZN39_INTERNAL_d5ff70e4_4_k_cu_c9515532_27674cuda3std3__441_GLOBAL__N__d5ff70e4_4_k_cu_c9515532_27676ignoreE - _ZN39_INTERNAL_d5ff70e4_4_k_cu_c9515532_27674cuda3std3__45__cpo5beginE)
_ZN39_INTERNAL_d5ff70e4_4_k_cu_c9515532_27674cuda3std3__45__cpo5beginE:
	.zero		1
	.type		_ZN39_INTERNAL_d5ff70e4_4_k_cu_c9515532_27674cuda3std3__441_GLOBAL__N__d5ff70e4_4_k_cu_c9515532_27676ignoreE,@object
	.size		_ZN39_INTERNAL_d5ff70e4_4_k_cu_c9515532_27674cuda3std3__441_GLOBAL__N__d5ff70e4_4_k_cu_c9515532_27676ignoreE,(_ZN39_INTERNAL_d5ff70e4_4_k_cu_c9515532_27674cute7productE - _ZN39_INTERNAL_d5ff70e4_4_k_cu_c9515532_27674cuda3std3__441_GLOBAL__N__d5ff70e4_4_k_cu_c9515532_27676ignoreE)
_ZN39_INTERNAL_d5ff70e4_4_k_cu_c9515532_27674cuda3std3__441_GLOBAL__N__d5ff70e4_4_k_cu_c9515532_27676ignoreE:
	.zero		1
	.type		_ZN39_INTERNAL_d5ff70e4_4_k_cu_c9515532_27674cute7productE,@object
	.size		_ZN39_INTERNAL_d5ff70e4_4_k_cu_c9515532_27674cute7productE,(_ZN39_INTERNAL_d5ff70e4_4_k_cu_c9515532_27674cuda3std3__45__cpo3endE - _ZN39_INTERNAL_d5ff70e4_4_k_cu_c9515532_27674cute7productE)
_ZN39_INTERNAL_d5ff70e4_4_k_cu_c9515532_27674cute7productE:
	.zero		1
	.type		_ZN39_INTERNAL_d5ff70e4_4_k_cu_c9515532_27674cuda3std3__45__cpo3endE,@object
	.size		_ZN39_INTERNAL_d5ff70e4_4_k_cu_c9515532_27674cuda3std3__45__cpo3endE,(_ZN39_INTERNAL_d5ff70e4_4_k_cu_c9515532_27674cuda3std3__419piecewise_constructE - _ZN39_INTERNAL_d5ff70e4_4_k_cu_c9515532_27674cuda3std3__45__cpo3endE)
_ZN39_INTERNAL_d5ff70e4_4_k_cu_c9515532_27674cuda3std3__45__cpo3endE:
	.zero		1
	.type		_ZN39_INTERNAL_d5ff70e4_4_k_cu_c9515532_27674cuda3std3__419piecewise_constructE,@object
	.size		_ZN39_INTERNAL_d5ff70e4_4_k_cu_c9515532_27674cuda3std3__419piecewise_constructE,(_ZN39_INTERNAL_d5ff70e4_4_k_cu_c9515532_27674cuda3std3__45__cpo4cendE - _ZN39_INTERNAL_d5ff70e4_4_k_cu_c9515532_27674cuda3std3__419piecewise_constructE)
_ZN39_INTERNAL_d5ff70e4_4_k_cu_c9515532_27674cuda3std3__419piecewise_constructE:
	.zero		1
	.type		_ZN39_INTERNAL_d5ff70e4_4_k_cu_c9515532_27674cuda3std3__45__cpo4cendE,@object
	.size		_ZN39_INTERNAL_d5ff70e4_4_k_cu_c9515532_27674cuda3std3__45__cpo4cendE,(_ZN39_INTERNAL_d5ff70e4_4_k_cu_c9515532_27674cuda3std6ranges3__45__cpo4swapE - _ZN39_INTERNAL_d5ff70e4_4_k_cu_c9515532_27674cuda3std3__45__cpo4cendE)
_ZN39_INTERNAL_d5ff70e4_4_k_cu_c9515532_27674cuda3std3__45__cpo4cendE:
	.zero		1
	.type		_ZN39_INTERNAL_d5ff70e4_4_k_cu_c9515532_27674cuda3std6ranges3__45__cpo4swapE,@object
	.size		_ZN39_INTERNAL_d5ff70e4_4_k_cu_c9515532_27674cuda3std6ranges3__45__cpo4swapE,(.L_7 - _ZN39_INTERNAL_d5ff70e4_4_k_cu_c9515532_27674cuda3std6ranges3__45__cpo4swapE)
_ZN39_INTERNAL_d5ff70e4_4_k_cu_c9515532_27674cuda3std6ranges3__45__cpo4swapE:
	.zero		1
.L_7:


//--------------------- .nv.constant0._ZN7cutlass13device_kernelINS_4conv6kernel13ConvUniversalINS1_16ConvProblemShapeILNS1_8OperatorE1ELi3EEENS1_10collective14CollectiveConvINS1_46MainloopSm90TmaGmmaWarpSpecializedImplicitGemmILS5_1ELi9ELi3EN4cute5tupleIJNSA_1CILi2EEENSC_ILi1EEESE_EEENS1_36KernelImplicitTmaWarpSpecializedSm90ELi1EEENSB_IJNSC_ILi64EEENSC_ILi128EEENSB_IJSI_EEEEEENS_10bfloat16_tESM_NSA_8TiledMMAINSA_8MMA_AtomIJNSA_4SM904GMMA28MMA_64x128x16_F32BF16BF16_SSILNSQ_5MajorE0ELSS_1ELNSQ_7ScaleInE1ELST_1EEEEEENSA_6LayoutINSB_IJSE_SE_SE_EEENSB_IJNSC_ILi0EEESY_SY_EEEEENSB_IJNSA_10UnderscoreES11_S11_EEEEENS7_6detail26Sm90ImplicitGemmTileTraitsINSA_20SM90_TMA_LOAD_IM2COLENSA_14ComposedLayoutINSA_7SwizzleILi3ELi4ELi3EEENSA_18smem_ptr_flag_bitsILi16EEENSW_INSB_IJNSB_IJNSC_ILi8EEES1C_EEENSB_IJSI_SE_EEENSB_IJSE_NSC_ILi9EEEEEEEEENSB_IJNSB_IJSI_NSC_ILi512EEEEEENSB_IJSE_SY_EEENSB_IJSY_NSC_ILi4096EEEEEEEEEEEEEvEENS15_INSA_23SM90_TMA_LOAD_MULTICASTENS17_IS19_S1B_NSW_INSB_IJNSB_IJSI_SD_EEES1D_S1G_EEENSB_IJNSB_IJSE_S1L_EEES1J_NSB_IJSY_NSC_ILi8192EEEEEEEEEEEEEvEEEENS_8epilogue10collective6detail29Sm90TmaWarpSpecializedAdapterINS23_15DefaultEpilogueISM_NSB_IJNSB_IJllllEEESE_SY_EEES28_NS22_6thread17LinearCombinationISM_Li1EffLNS29_9ScaleType4KindE0ELNS_15FloatRoundStyleE2ESM_EENS_4gemm15EpilogueDefaultEEEEEvvEEEEvNT_6ParamsE --------------------------
	.section	.nv.constant0._ZN7cutlass13device_kernelINS_4conv6kernel13ConvUniversalINS1_16ConvProblemShapeILNS1_8OperatorE1ELi3EEENS1_10collective14CollectiveConvINS1_46MainloopSm90TmaGmmaWarpSpecializedImplicitGemmILS5_1ELi9ELi3EN4cute5tupleIJNSA_1CILi2EEENSC_ILi1EEESE_EEENS1_36KernelImplicitTmaWarpSpecializedSm90ELi1EEENSB_IJNSC_ILi64EEENSC_ILi128EEENSB_IJSI_EEEEEENS_10bfloat16_tESM_NSA_8TiledMMAINSA_8MMA_AtomIJNSA_4SM904GMMA28MMA_64x128x16_F32BF16BF16_SSILNSQ_5MajorE0ELSS_1ELNSQ_7ScaleInE1ELST_1EEEEEENSA_6LayoutINSB_IJSE_SE_SE_EEENSB_IJNSC_ILi0EEESY_SY_EEEEENSB_IJNSA_10UnderscoreES11_S11_EEEEENS7_6detail26Sm90ImplicitGemmTileTraitsINSA_20SM90_TMA_LOAD_IM2COLENSA_14ComposedLayoutINSA_7SwizzleILi3ELi4ELi3EEENSA_18smem_ptr_flag_bitsILi16EEENSW_INSB_IJNSB_IJNSC_ILi8EEES1C_EEENSB_IJSI_SE_EEENSB_IJSE_NSC_ILi9EEEEEEEEENSB_IJNSB_IJSI_NSC_ILi512EEEEEENSB_IJSE_SY_EEENSB_IJSY_NSC_ILi4096EEEEEEEEEEEEEvEENS15_INSA_23SM90_TMA_LOAD_MULTICASTENS17_IS19_S1B_NSW_INSB_IJNSB_IJSI_SD_EEES1D_S1G_EEENSB_IJNSB_IJSE_S1L_EEES1J_NSB_IJSY_NSC_ILi8192EEEEEEEEEEEEEvEEEENS_8epilogue10collective6detail29Sm90TmaWarpSpecializedAdapterINS23_15DefaultEpilogueISM_NSB_IJNSB_IJllllEEESE_SY_EEES28_NS22_6thread17LinearCombinationISM_Li1EffLNS29_9ScaleType4KindE0ELNS_15FloatRoundStyleE2ESM_EENS_4gemm15EpilogueDefaultEEEEEvvEEEEvNT_6ParamsE,"a",@progbits
	.sectionflags	@""
	.align	4
.nv.constant0._ZN7cutlass13device_kernelINS_4conv6kernel13ConvUniversalINS1_16ConvProblemShapeILNS1_8OperatorE1ELi3EEENS1_10collective14CollectiveConvINS1_46MainloopSm90TmaGmmaWarpSpecializedImplicitGemmILS5_1ELi9ELi3EN4cute5tupleIJNSA_1CILi2EEENSC_ILi1EEESE_EEENS1_36KernelImplicitTmaWarpSpecializedSm90ELi1EEENSB_IJNSC_ILi64EEENSC_ILi128EEENSB_IJSI_EEEEEENS_10bfloat16_tESM_NSA_8TiledMMAINSA_8MMA_AtomIJNSA_4SM904GMMA28MMA_64x128x16_F32BF16BF16_SSILNSQ_5MajorE0ELSS_1ELNSQ_7ScaleInE1ELST_1EEEEEENSA_6LayoutINSB_IJSE_SE_SE_EEENSB_IJNSC_ILi0EEESY_SY_EEEEENSB_IJNSA_10UnderscoreES11_S11_EEEEENS7_6detail26Sm90ImplicitGemmTileTraitsINSA_20SM90_TMA_LOAD_IM2COLENSA_14ComposedLayoutINSA_7SwizzleILi3ELi4ELi3EEENSA_18smem_ptr_flag_bitsILi16EEENSW_INSB_IJNSB_IJNSC_ILi8EEES1C_EEENSB_IJSI_SE_EEENSB_IJSE_NSC_ILi9EEEEEEEEENSB_IJNSB_IJSI_NSC_ILi512EEEEEENSB_IJSE_SY_EEENSB_IJSY_NSC_ILi4096EEEEEEEEEEEEEvEENS15_INSA_23SM90_TMA_LOAD_MULTICASTENS17_IS19_S1B_NSW_INSB_IJNSB_IJSI_SD_EEES1D_S1G_EEENSB_IJNSB_IJSE_S1L_EEES1J_NSB_IJSY_NSC_ILi8192EEEEEEEEEEEEEvEEEENS_8epilogue10collective6detail29Sm90TmaWarpSpecializedAdapterINS23_15DefaultEpilogueISM_NSB_IJNSB_IJllllEEESE_SY_EEES28_NS22_6thread17LinearCombinationISM_Li1EffLNS29_9ScaleType4KindE0ELNS_15FloatRoundStyleE2ESM_EENS_4gemm15EpilogueDefaultEEEEEvvEEEEvNT_6ParamsE:
	.zero		1664


//--------------------- SYMBOLS --------------------------

	.type		.nv.reservedSmem.offset0,@object
	.size		.nv.reservedSmem.offset0,0x4
